// auto-generated by cutlass_sweep.gemm — config: {"arch": "sm_90", "cluster_m": 1, "cluster_n": 1, "dtype": "bf16", "dtype_b": "bf16", "layout": "nt", "stages": 0, "tile_k": 128, "tile_m": 64, "tile_n": 96}
#include "cutlass/cutlass.h"
#include "cutlass/gemm/collective/collective_builder.hpp"
#include "cutlass/gemm/device/gemm_universal_adapter.h"
#include "cutlass/gemm/kernel/gemm_universal.hpp"
#include "cutlass/epilogue/collective/collective_builder.hpp"

using ElemA = cutlass::bfloat16_t;
using ElemB = cutlass::bfloat16_t;
using ElemCD = cutlass::bfloat16_t;
using Acc  = float;
using TileShape    = cute::Shape<cute::_64, cute::_96, cute::_128>;
using ClusterShape = cute::Shape<cute::_1, cute::_1, cute::_1>;

using CollectiveEpilogue = typename cutlass::epilogue::collective::CollectiveBuilder<
    cutlass::arch::Sm90, cutlass::arch::OpClassTensorOp,
    TileShape, ClusterShape,
    cutlass::epilogue::collective::EpilogueTileAuto,
    Acc, Acc,
    ElemCD, cutlass::layout::RowMajor, 128 / cutlass::sizeof_bits<ElemCD>::value,
    ElemCD, cutlass::layout::RowMajor, 128 / cutlass::sizeof_bits<ElemCD>::value,
    cutlass::epilogue::collective::EpilogueScheduleAuto
  >::CollectiveOp;

using CollectiveMainloop = typename cutlass::gemm::collective::CollectiveBuilder<
    cutlass::arch::Sm90, cutlass::arch::OpClassTensorOp,
    ElemA, cutlass::layout::RowMajor, 128 / cutlass::sizeof_bits<ElemA>::value,
    ElemB, cutlass::layout::ColumnMajor, 128 / cutlass::sizeof_bits<ElemB>::value,
    Acc,
    TileShape, ClusterShape,
    cutlass::gemm::collective::StageCountAutoCarveout<static_cast<int>(sizeof(typename CollectiveEpilogue::SharedStorage))>,
    cutlass::gemm::collective::KernelScheduleAuto
  >::CollectiveOp;

using GemmKernel = cutlass::gemm::kernel::GemmUniversal<
    cute::Shape<int,int,int,int>,
    CollectiveMainloop,
    CollectiveEpilogue
>;
using Gemm = cutlass::gemm::device::GemmUniversalAdapter<GemmKernel>;

// Force the device kernel symbol into the cubin without needing a host main.
auto* _anchor = &cutlass::device_kernel<GemmKernel>;


// ===== COMPILED SASS (sm_90a) =====

	.target	sm_90a

	.elftype	@"ET_EXEC"


//--------------------- .note.nv.tkinfo           --------------------------
	.section	.note.nv.tkinfo,"",@"SHT_NOTE"
	.sectionflags	@"SHF_NOTE_NV_TKINFO"
	.tkinfo
        /*0018*/ 	.word	0x00000002
        /*0030*/ 	.string	""
        /*0030*/ 	.string	"ptxas"
        /*0030*/ 	.string	"Cuda compilation tools, release 13.0, V13.0.88"
        /*0030*/ 	.string	"Build cuda_13.0.r13.0/compiler.36424714_0"
        /*0030*/ 	.string	"-arch sm_90a -m 64 "



//--------------------- .note.nv.cuinfo           --------------------------
	.section	.note.nv.cuinfo,"",@"SHT_NOTE"
	.sectionflags	@"SHF_NOTE_NV_CUINFO"
        /*0018*/ 	.short	0x0002
        /*001a*/ 	.short	0x005a
        /*001c*/ 	.short	0x0082
	.zero		2


//--------------------- .nv.info                  --------------------------
	.section	.nv.info,"",@"SHT_CUDA_INFO"
	.align	4


	//----- nvinfo : EIATTR_REGCOUNT
	.align		4
        /*0000*/ 	.byte	0x04, 0x2f
        /*0002*/ 	.short	(.L_15 - .L_14)
	.align		4
.L_14:
        /*0004*/ 	.word	index@(_ZN7cutlass13device_kernelINS_4gemm6kernel13GemmUniversalIN4cute5tupleIJiiiiEEENS1_10collective13CollectiveMmaINS1_34MainloopSm90TmaGmmaWarpSpecializedILi5ENS5_IJNS4_1CILi1EEESB_SB_EEENS1_32KernelTmaWarpSpecializedPingpongEEENS5_IJNSA_ILi64EEENSA_ILi96EEENSA_ILi128EEEEEENS_10bfloat16_tENS5_IJlSB_lEEESJ_SK_NS4_8TiledMMAINS4_8MMA_AtomIJNS4_4SM904GMMA27MMA_64x96x16_F32BF16BF16_SSILNSO_5MajorE0ELSQ_0ELNSO_7ScaleInE1ELSR_1EEEEEENS4_6LayoutISC_NS5_IJNSA_ILi0EEESV_SV_EEEEENS5_IJNS4_10UnderscoreESY_SY_EEEEENS4_13SM90_TMA_LOADENS4_14ComposedLayoutINS4_7SwizzleILi3ELi4ELi3EEENS4_18smem_ptr_flag_bitsILi16EEENSU_INS5_IJNSA_ILi8EEESF_EEENS5_IJSF_SB_EEEEEEEvNS4_8identityES11_S1B_vS1C_EENS_8epilogue10collective6detail29Sm90TmaWarpSpecializedAdapterINS1F_15DefaultEpilogueISJ_SK_SK_NS1E_6thread17LinearCombinationISJ_Li1EffLNS1J_9ScaleType4KindE0ELNS_15FloatRoundStyleE2ESJ_EENS1_15EpilogueDefaultEEEEEvvEEEEvNT_6ParamsE)
        /*0008*/ 	.word	0x000000a8


	//----- nvinfo : EIATTR_FRAME_SIZE
	.align		4
.L_15:
        /*000c*/ 	.byte	0x04, 0x11
        /*000e*/ 	.short	(.L_17 - .L_16)
	.align		4
.L_16:
        /*0010*/ 	.word	index@(_ZN7cutlass13device_kernelINS_4gemm6kernel13GemmUniversalIN4cute5tupleIJiiiiEEENS1_10collective13CollectiveMmaINS1_34MainloopSm90TmaGmmaWarpSpecializedILi5ENS5_IJNS4_1CILi1EEESB_SB_EEENS1_32KernelTmaWarpSpecializedPingpongEEENS5_IJNSA_ILi64EEENSA_ILi96EEENSA_ILi128EEEEEENS_10bfloat16_tENS5_IJlSB_lEEESJ_SK_NS4_8TiledMMAINS4_8MMA_AtomIJNS4_4SM904GMMA27MMA_64x96x16_F32BF16BF16_SSILNSO_5MajorE0ELSQ_0ELNSO_7ScaleInE1ELSR_1EEEEEENS4_6LayoutISC_NS5_IJNSA_ILi0EEESV_SV_EEEEENS5_IJNS4_10UnderscoreESY_SY_EEEEENS4_13SM90_TMA_LOADENS4_14ComposedLayoutINS4_7SwizzleILi3ELi4ELi3EEENS4_18smem_ptr_flag_bitsILi16EEENSU_INS5_IJNSA_ILi8EEESF_EEENS5_IJSF_SB_EEEEEEEvNS4_8identityES11_S1B_vS1C_EENS_8epilogue10collective6detail29Sm90TmaWarpSpecializedAdapterINS1F_15DefaultEpilogueISJ_SK_SK_NS1E_6thread17LinearCombinationISJ_Li1EffLNS1J_9ScaleType4KindE0ELNS_15FloatRoundStyleE2ESJ_EENS1_15EpilogueDefaultEEEEEvvEEEEvNT_6ParamsE)
        /*0014*/ 	.word	0x00000008


	//----- nvinfo : EIATTR_MIN_STACK_SIZE
	.align		4
.L_17:
        /*0018*/ 	.byte	0x04, 0x12
        /*001a*/ 	.short	(.L_19 - .L_18)
	.align		4
.L_18:
        /*001c*/ 	.word	index@(_ZN7cutlass13device_kernelINS_4gemm6kernel13GemmUniversalIN4cute5tupleIJiiiiEEENS1_10collective13CollectiveMmaINS1_34MainloopSm90TmaGmmaWarpSpecializedILi5ENS5_IJNS4_1CILi1EEESB_SB_EEENS1_32KernelTmaWarpSpecializedPingpongEEENS5_IJNSA_ILi64EEENSA_ILi96EEENSA_ILi128EEEEEENS_10bfloat16_tENS5_IJlSB_lEEESJ_SK_NS4_8TiledMMAINS4_8MMA_AtomIJNS4_4SM904GMMA27MMA_64x96x16_F32BF16BF16_SSILNSO_5MajorE0ELSQ_0ELNSO_7ScaleInE1ELSR_1EEEEEENS4_6LayoutISC_NS5_IJNSA_ILi0EEESV_SV_EEEEENS5_IJNS4_10UnderscoreESY_SY_EEEEENS4_13SM90_TMA_LOADENS4_14ComposedLayoutINS4_7SwizzleILi3ELi4ELi3EEENS4_18smem_ptr_flag_bitsILi16EEENSU_INS5_IJNSA_ILi8EEESF_EEENS5_IJSF_SB_EEEEEEEvNS4_8identityES11_S1B_vS1C_EENS_8epilogue10collective6detail29Sm90TmaWarpSpecializedAdapterINS1F_15DefaultEpilogueISJ_SK_SK_NS1E_6thread17LinearCombinationISJ_Li1EffLNS1J_9ScaleType4KindE0ELNS_15FloatRoundStyleE2ESJ_EENS1_15EpilogueDefaultEEEEEvvEEEEvNT_6ParamsE)
        /*0020*/ 	.word	0x00000008
.L_19:


//--------------------- .nv.compat                --------------------------
	.section	.nv.compat,"",@"SHT_CUDA_COMPAT_INFO"
	.align	4
        /*0000*/ 	.byte	0x02, 0x09, 0x01, 0x00, 0x02, 0x02, 0x04, 0x00, 0x02, 0x05, 0x05, 0x00, 0x03, 0x07, 0x01, 0x01
        /*0010*/ 	.byte	0x02, 0x03, 0x01, 0x00, 0x02, 0x06, 0x01, 0x00, 0x04, 0x0b, 0x08, 0x00, 0x00, 0x00, 0x00, 0x00
        /*0020*/ 	.byte	0x00, 0x00, 0x00, 0x00


//--------------------- .nv.info._ZN7cutlass13device_kernelINS_4gemm6kernel13GemmUniversalIN4cute5tupleIJiiiiEEENS1_10collective13CollectiveMmaINS1_34MainloopSm90TmaGmmaWarpSpecializedILi5ENS5_IJNS4_1CILi1EEESB_SB_EEENS1_32KernelTmaWarpSpecializedPingpongEEENS5_IJNSA_ILi64EEENSA_ILi96EEENSA_ILi128EEEEEENS_10bfloat16_tENS5_IJlSB_lEEESJ_SK_NS4_8TiledMMAINS4_8MMA_AtomIJNS4_4SM904GMMA27MMA_64x96x16_F32BF16BF16_SSILNSO_5MajorE0ELSQ_0ELNSO_7ScaleInE1ELSR_1EEEEEENS4_6LayoutISC_NS5_IJNSA_ILi0EEESV_SV_EEEEENS5_IJNS4_10UnderscoreESY_SY_EEEEENS4_13SM90_TMA_LOADENS4_14ComposedLayoutINS4_7SwizzleILi3ELi4ELi3EEENS4_18smem_ptr_flag_bitsILi16EEENSU_INS5_IJNSA_ILi8EEESF_EEENS5_IJSF_SB_EEEEEEEvNS4_8identityES11_S1B_vS1C_EENS_8epilogue10collective6detail29Sm90TmaWarpSpecializedAdapterINS1F_15DefaultEpilogueISJ_SK_SK_NS1E_6thread17LinearCombinationISJ_Li1EffLNS1J_9ScaleType4KindE0ELNS_15FloatRoundStyleE2ESJ_EENS1_15EpilogueDefaultEEEEEvvEEEEvNT_6ParamsE --------------------------
	.section	.nv.info._ZN7cutlass13device_kernelINS_4gemm6kernel13GemmUniversalIN4cute5tupleIJiiiiEEENS1_10collective13CollectiveMmaINS1_34MainloopSm90TmaGmmaWarpSpecializedILi5ENS5_IJNS4_1CILi1EEESB_SB_EEENS1_32KernelTmaWarpSpecializedPingpongEEENS5_IJNSA_ILi64EEENSA_ILi96EEENSA_ILi128EEEEEENS_10bfloat16_tENS5_IJlSB_lEEESJ_SK_NS4_8TiledMMAINS4_8MMA_AtomIJNS4_4SM904GMMA27MMA_64x96x16_F32BF16BF16_SSILNSO_5MajorE0ELSQ_0ELNSO_7ScaleInE1ELSR_1EEEEEENS4_6LayoutISC_NS5_IJNSA_ILi0EEESV_SV_EEEEENS5_IJNS4_10UnderscoreESY_SY_EEEEENS4_13SM90_TMA_LOADENS4_14ComposedLayoutINS4_7SwizzleILi3ELi4ELi3EEENS4_18smem_ptr_flag_bitsILi16EEENSU_INS5_IJNSA_ILi8EEESF_EEENS5_IJSF_SB_EEEEEEEvNS4_8identityES11_S1B_vS1C_EENS_8epilogue10collective6detail29Sm90TmaWarpSpecializedAdapterINS1F_15DefaultEpilogueISJ_SK_SK_NS1E_6thread17LinearCombinationISJ_Li1EffLNS1J_9ScaleType4KindE0ELNS_15FloatRoundStyleE2ESJ_EENS1_15EpilogueDefaultEEEEEvvEEEEvNT_6ParamsE,"",@"SHT_CUDA_INFO"
	.sectionflags	@""
	.align	4


	//----- nvinfo : EIATTR_CUDA_API_VERSION
	.align		4
        /*0000*/ 	.byte	0x04, 0x37
        /*0002*/ 	.short	(.L_21 - .L_20)
.L_20:
        /*0004*/ 	.word	0x00000082


	//----- nvinfo : EIATTR_KPARAM_INFO
	.align		4
.L_21:
        /*0008*/ 	.byte	0x04, 0x17
        /*000a*/ 	.short	(.L_23 - .L_22)
.L_22:
        /*000c*/ 	.word	0x00000000
        /*0010*/ 	.short	0x0000
        /*0012*/ 	.short	0x0070
        /*0014*/ 	.byte	0x00, 0xf0, 0x01, 0x10


	//----- nvinfo : EIATTR_SPARSE_MMA_MASK
	.align		4
.L_23:
        /*0018*/ 	.byte	0x03, 0x50
        /*001a*/ 	.short	0x0000


	//----- nvinfo : EIATTR_MAXREG_COUNT
	.align		4
        /*001c*/ 	.byte	0x03, 0x1b
        /*001e*/ 	.short	0x00a8


	//----- nvinfo : EIATTR_NUM_BARRIERS
	.align		4
        /*0020*/ 	.byte	0x02, 0x4c
        /*0022*/ 	.byte	0x01
	.zero		1


	//----- nvinfo : EIATTR_EXTERNS
	.align		4
        /*0024*/ 	.byte	0x04, 0x0f
        /*0026*/ 	.short	(.L_25 - .L_24)


	//   ....[0]....
	.align		4
.L_24:
        /*0028*/ 	.word	index@(__assertfail)


	//----- nvinfo : EIATTR_ANNOTATIONS
	.align		4
.L_25:
        /*002c*/ 	.byte	0x04, 0x55
        /*002e*/ 	.short	(.L_27 - .L_26)


	//   ....[0]....
.L_26:
        /*0030*/ 	.word	0x00000001
        /*0034*/ 	.byte	0xf0, 0x0a, 0x00, 0x00, 0x01, 0x00, 0x00, 0x00, 0x10, 0x12, 0x00, 0x00, 0x01, 0x00, 0x00, 0x00
        /*0044*/ 	.byte	0x60, 0x55, 0x00, 0x00, 0x01, 0x00, 0x00, 0x00, 0xe0, 0x61, 0x00, 0x00


	//----- nvinfo : EIATTR_MERCURY_ISA_VERSION
	.align		4
.L_27:
        /*0050*/ 	.byte	0x03, 0x5f
        /*0052*/ 	.short	0x0101


	//----- nvinfo : EIATTR_INT_WARP_WIDE_INSTR_OFFSETS
	.align		4
        /*0054*/ 	.byte	0x04, 0x31
        /*0056*/ 	.short	(.L_29 - .L_28)


	//   ....[0]....
.L_28:
        /*0058*/ 	.word	0x00000410


	//   ....[1]....
        /*005c*/ 	.word	0x00000430


	//   ....[2]....
        /*0060*/ 	.word	0x000004b0


	//   ....[3]....
        /*0064*/ 	.word	0x000004c0


	//   ....[4]....
        /*0068*/ 	.word	0x000004d0


	//   ....[5]....
        /*006c*/ 	.word	0x000004f0


	//   ....[6]....
        /*0070*/ 	.word	0x00000580


	//   ....[7]....
        /*0074*/ 	.word	0x000005a0


	//----- nvinfo : EIATTR_COOP_GROUP_MASK_REGIDS
	.align		4
.L_29:
        /*0078*/ 	.byte	0x04, 0x29
        /*007a*/ 	.short	(.L_31 - .L_30)


	//   ....[0]....
.L_30:
        /*007c*/ 	.word	0xffffffff


	//   ....[1]....
        /*0080*/ 	.word	0xffffffff


	//   ....[2]....
        /*0084*/ 	.word	0xffffffff


	//   ....[3]....
        /*0088*/ 	.word	0xffffffff


	//   ....[4]....
        /*008c*/ 	.word	0xffffffff


	//   ....[5]....
        /*0090*/ 	.word	0xffffffff


	//----- nvinfo : EIATTR_COOP_GROUP_INSTR_OFFSETS
	.align		4
.L_31:
        /*0094*/ 	.byte	0x04, 0x28
        /*0096*/ 	.short	(.L_33 - .L_32)


	//   ....[0]....
.L_32:
        /*0098*/ 	.word	0x00000070


	//   ....[1]....
        /*009c*/ 	.word	0x00000080


	//   ....[2]....
        /*00a0*/ 	.word	0x00000140


	//   ....[3]....
        /*00a4*/ 	.word	0x000002f0


	//   ....[4]....
        /*00a8*/ 	.word	0x00000330


	//   ....[5]....
        /*00ac*/ 	.word	0x00000370


	//----- nvinfo : EIATTR_REG_RECONFIG
	.align		4
.L_33:
        /*00b0*/ 	.byte	0x01, 0x54
	.zero		2


	//----- nvinfo : EIATTR_SYSCALL_OFFSETS
	.align		4
        /*00b4*/ 	.byte	0x04, 0x46
        /*00b6*/ 	.short	(.L_35 - .L_34)


	//   ....[0]....
.L_34:
        /*00b8*/ 	.word	0x00001710


	//----- nvinfo : EIATTR_MBARRIER_INSTR_OFFSETS
	.align		4
.L_35:
        /*00bc*/ 	.byte	0x04, 0x39
        /*00be*/ 	.short	(.L_37 - .L_36)


	//   ....[0]....
.L_36:
        /*00c0*/ 	.word	0x00000240
        /*00c4*/ 	.word	0x000000ff
        /*00c8*/ 	.word	0x00000000
        /*00cc*/ 	.short	0x0100
        /*00ce*/ 	.byte	0x08
	.zero		1


	//   ....[1]....
        /*00d0*/ 	.word	0x00000250
        /*00d4*/ 	.word	0x000000ff
        /*00d8*/ 	.word	0x00000028
        /*00dc*/ 	.short	0x0100
        /*00de*/ 	.byte	0x08
	.zero		1


	//   ....[2]....
        /*00e0*/ 	.word	0x00000260
        /*00e4*/ 	.word	0x000000ff
        /*00e8*/ 	.word	0x00000008
        /*00ec*/ 	.short	0x0100
        /*00ee*/ 	.byte	0x08
	.zero		1


	//   ....[3]....
        /*00f0*/ 	.word	0x00000270
        /*00f4*/ 	.word	0x000000ff
        /*00f8*/ 	.word	0x00000030
        /*00fc*/ 	.short	0x0100
        /*00fe*/ 	.byte	0x08
	.zero		1


	//   ....[4]....
        /*0100*/ 	.word	0x00000280
        /*0104*/ 	.word	0x000000ff
        /*0108*/ 	.word	0x00000010
        /*010c*/ 	.short	0x0100
        /*010e*/ 	.byte	0x08
	.zero		1


	//   ....[5]....
        /*0110*/ 	.word	0x00000290
        /*0114*/ 	.word	0x000000ff
        /*0118*/ 	.word	0x00000038
        /*011c*/ 	.short	0x0100
        /*011e*/ 	.byte	0x08
	.zero		1


	//   ....[6]....
        /*0120*/ 	.word	0x000002a0
        /*0124*/ 	.word	0x000000ff
        /*0128*/ 	.word	0x00000018
        /*012c*/ 	.short	0x0100
        /*012e*/ 	.byte	0x08
	.zero		1


	//   ....[7]....
        /*0130*/ 	.word	0x000002b0
        /*0134*/ 	.word	0x000000ff
        /*0138*/ 	.word	0x00000040
        /*013c*/ 	.short	0x0100
        /*013e*/ 	.byte	0x08
	.zero		1


	//   ....[8]....
        /*0140*/ 	.word	0x000002c0
        /*0144*/ 	.word	0x000000ff
        /*0148*/ 	.word	0x00000020
        /*014c*/ 	.short	0x0100
        /*014e*/ 	.byte	0x08
	.zero		1


	//   ....[9]....
        /*0150*/ 	.word	0x000002d0
        /*0154*/ 	.word	0x000000ff
        /*0158*/ 	.word	0x00000048
        /*015c*/ 	.short	0x0100
        /*015e*/ 	.byte	0x08
	.zero		1


	//   ....[10]....
        /*0160*/ 	.word	0x000005e0
        /*0164*/ 	.word	0x000000ff
        /*0168*/ 	.word	0x00000080
        /*016c*/ 	.short	0x0100
        /*016e*/ 	.byte	0x08
	.zero		1


	//   ....[11]....
        /*0170*/ 	.word	0x00000650
        /*0174*/ 	.word	0x000000ff
        /*0178*/ 	.word	0x00000088
        /*017c*/ 	.short	0x0100
        /*017e*/ 	.byte	0x08
	.zero		1


	//   ....[12]....
        /*0180*/ 	.word	0x00000670
        /*0184*/ 	.word	0x000000ff
        /*0188*/ 	.word	0x00000060
        /*018c*/ 	.short	0x0100
        /*018e*/ 	.byte	0x09
	.zero		1


	//   ....[13]....
        /*0190*/ 	.word	0x00000680
        /*0194*/ 	.word	0x000000ff
        /*0198*/ 	.word	0x00000068
        /*019c*/ 	.short	0x0100
        /*019e*/ 	.byte	0x09
	.zero		1


	//   ....[14]....
        /*01a0*/ 	.word	0x00000690
        /*01a4*/ 	.word	0x000000ff
        /*01a8*/ 	.word	0x00000070
        /*01ac*/ 	.short	0x0100
        /*01ae*/ 	.byte	0x09
	.zero		1


	//   ....[15]....
        /*01b0*/ 	.word	0x000006a0
        /*01b4*/ 	.word	0x000000ff
        /*01b8*/ 	.word	0x00000078
        /*01bc*/ 	.short	0x0100
        /*01be*/ 	.byte	0x09
	.zero		1


	//   ....[16]....
        /*01c0*/ 	.word	0x000015d0
        /*01c4*/ 	.word	0x000000ff
        /*01c8*/ 	.word	0xfffffff8
        /*01cc*/ 	.short	0x010a
        /*01ce*/ 	.byte	0x2b
	.zero		1


	//   ....[17]....
        /*01d0*/ 	.word	0x00001790
        /*01d4*/ 	.word	0x00000003
        /*01d8*/ 	.word	0x00000000
        /*01dc*/ 	.short	0x010a
        /*01de*/ 	.byte	0x3f
	.zero		1


	//   ....[18]....
        /*01e0*/ 	.word	0x000017d0
        /*01e4*/ 	.word	0x00000003
        /*01e8*/ 	.word	0x00000000
        /*01ec*/ 	.short	0x010a
        /*01ee*/ 	.byte	0x3f
	.zero		1


	//   ....[19]....
        /*01f0*/ 	.word	0x00001c90
        /*01f4*/ 	.word	0x000000ff
        /*01f8*/ 	.word	0x00000000
        /*01fc*/ 	.short	0x010a
        /*01fe*/ 	.byte	0x04
	.zero		1


	//   ....[20]....
        /*0200*/ 	.word	0x00001cd0
        /*0204*/ 	.word	0x000000ff
        /*0208*/ 	.word	0x00000000
        /*020c*/ 	.short	0x010a
        /*020e*/ 	.byte	0x04
	.zero		1


	//   ....[21]....
        /*0210*/ 	.word	0x000020f0
        /*0214*/ 	.word	0x000000ff
        /*0218*/ 	.word	0x00000000
        /*021c*/ 	.short	0x0101
        /*021e*/ 	.byte	0x04
	.zero		1


	//   ....[22]....
        /*0220*/ 	.word	0x000021f0
        /*0224*/ 	.word	0x00000003
        /*0228*/ 	.word	0x00000000
        /*022c*/ 	.short	0x0101
        /*022e*/ 	.byte	0x30
	.zero		1


	//   ....[23]....
        /*0230*/ 	.word	0x000022c0
        /*0234*/ 	.word	0x000000ff
        /*0238*/ 	.word	0x00000000
        /*023c*/ 	.short	0x0101
        /*023e*/ 	.byte	0x06
	.zero		1


	//   ....[24]....
        /*0240*/ 	.word	0x00002330
        /*0244*/ 	.word	0x000000ff
        /*0248*/ 	.word	0x00000008
        /*024c*/ 	.short	0x010a
        /*024e*/ 	.byte	0x2b
	.zero		1


	//   ....[25]....
        /*0250*/ 	.word	0x000055a0
        /*0254*/ 	.word	0x00000000
        /*0258*/ 	.word	0x00000000
        /*025c*/ 	.short	0x0101
        /*025e*/ 	.byte	0x30
	.zero		1


	//   ....[26]....
        /*0260*/ 	.word	0x00005e90
        /*0264*/ 	.word	0x0000000b
        /*0268*/ 	.word	0x00000028
        /*026c*/ 	.short	0x010a
        /*026e*/ 	.byte	0x3f
	.zero		1


	//   ....[27]....
        /*0270*/ 	.word	0x00006310
        /*0274*/ 	.word	0x00000006
        /*0278*/ 	.word	0x00000088
        /*027c*/ 	.short	0x0101
        /*027e*/ 	.byte	0x3f
	.zero		1


	//   ....[28]....
        /*0280*/ 	.word	0x00006a30
        /*0284*/ 	.word	0x00000007
        /*0288*/ 	.word	0x00000000
        /*028c*/ 	.short	0x010a
        /*028e*/ 	.byte	0x3f
	.zero		1


	//   ....[29]....
        /*0290*/ 	.word	0x00006ab0
        /*0294*/ 	.word	0x00000006
        /*0298*/ 	.word	0x00000000
        /*029c*/ 	.short	0x010a
        /*029e*/ 	.byte	0x3f
	.zero		1


	//   ....[30]....
        /*02a0*/ 	.word	0x00006b40
        /*02a4*/ 	.word	0x00000007
        /*02a8*/ 	.word	0x00000000
        /*02ac*/ 	.short	0x010a
        /*02ae*/ 	.byte	0x3f
	.zero		1


	//   ....[31]....
        /*02b0*/ 	.word	0x00006bd0
        /*02b4*/ 	.word	0x00000006
        /*02b8*/ 	.word	0x00000000
        /*02bc*/ 	.short	0x010a
        /*02be*/ 	.byte	0x3f
	.zero		1


	//   ....[32]....
        /*02c0*/ 	.word	0x00006c60
        /*02c4*/ 	.word	0x00000005
        /*02c8*/ 	.word	0x00000000
        /*02cc*/ 	.short	0x010a
        /*02ce*/ 	.byte	0x3f
	.zero		1


	//   ....[33]....
        /*02d0*/ 	.word	0x00006cd0
        /*02d4*/ 	.word	0x00000003
        /*02d8*/ 	.word	0xfffffff8
        /*02dc*/ 	.short	0x010a
        /*02de*/ 	.byte	0x3f
	.zero		1


	//   ....[34]....
        /*02e0*/ 	.word	0x00006d20
        /*02e4*/ 	.word	0x00000003
        /*02e8*/ 	.word	0x00000000
        /*02ec*/ 	.short	0x010a
        /*02ee*/ 	.byte	0x3f
	.zero		1


	//   ....[35]....
        /*02f0*/ 	.word	0x00006d80
        /*02f4*/ 	.word	0x00000004
        /*02f8*/ 	.word	0x00000000
        /*02fc*/ 	.short	0x010a
        /*02fe*/ 	.byte	0x3f
	.zero		1


	//   ....[36]....
        /*0300*/ 	.word	0x00006de0
        /*0304*/ 	.word	0x00000003
        /*0308*/ 	.word	0x00000008
        /*030c*/ 	.short	0x010a
        /*030e*/ 	.byte	0x3f
	.zero		1


	//   ....[37]....
        /*0310*/ 	.word	0x00006eb0
        /*0314*/ 	.word	0x0000000b
        /*0318*/ 	.word	0x00000028
        /*031c*/ 	.short	0x010a
        /*031e*/ 	.byte	0x3f
	.zero		1


	//   ....[38]....
        /*0320*/ 	.word	0x00006f80
        /*0324*/ 	.word	0x00000007
        /*0328*/ 	.word	0x00000000
        /*032c*/ 	.short	0x010a
        /*032e*/ 	.byte	0x3f
	.zero		1


	//   ....[39]....
        /*0330*/ 	.word	0x00006fd0
        /*0334*/ 	.word	0x00000006
        /*0338*/ 	.word	0x00000000
        /*033c*/ 	.short	0x010a
        /*033e*/ 	.byte	0x3f
	.zero		1


	//   ....[40]....
        /*0340*/ 	.word	0x00007020
        /*0344*/ 	.word	0x00000007
        /*0348*/ 	.word	0x00000000
        /*034c*/ 	.short	0x010a
        /*034e*/ 	.byte	0x3f
	.zero		1


	//   ....[41]....
        /*0350*/ 	.word	0x00007070
        /*0354*/ 	.word	0x00000006
        /*0358*/ 	.word	0x00000000
        /*035c*/ 	.short	0x010a
        /*035e*/ 	.byte	0x3f
	.zero		1


	//----- nvinfo : EIATTR_NUM_MBARRIERS
	.align		4
.L_37:
        /*0360*/ 	.byte	0x03, 0x38
        /*0362*/ 	.short	0x0010


	//----- nvinfo : EIATTR_EXIT_INSTR_OFFSETS
	.align		4
        /*0364*/ 	.byte	0x04, 0x1c
        /*0366*/ 	.short	(.L_39 - .L_38)


	//   ....[0]....
.L_38:
        /*0368*/ 	.word	0x000011a0


	//   ....[1]....
        /*036c*/ 	.word	0x00001200


	//   ....[2]....
        /*0370*/ 	.word	0x00005bc0


	//   ....[3]....
        /*0374*/ 	.word	0x00005bf0


	//   ....[4]....
        /*0378*/ 	.word	0x00006cb0


	//----- nvinfo : EIATTR_MAX_THREADS
	.align		4
.L_39:
        /*037c*/ 	.byte	0x04, 0x05
        /*037e*/ 	.short	(.L_41 - .L_40)
.L_40:
        /*0380*/ 	.word	0x00000180
        /*0384*/ 	.word	0x00000001
        /*0388*/ 	.word	0x00000001


	//----- nvinfo : EIATTR_CRS_STACK_SIZE
	.align		4
.L_41:
        /*038c*/ 	.byte	0x04, 0x1e
        /*038e*/ 	.short	(.L_43 - .L_42)
.L_42:
        /*0390*/ 	.word	0x00000000


	//----- nvinfo : EIATTR_CBANK_PARAM_SIZE
	.align		4
.L_43:
        /*0394*/ 	.byte	0x03, 0x19
        /*0396*/ 	.short	0x0470


	//----- nvinfo : EIATTR_PARAM_CBANK
	.align		4
        /*0398*/ 	.byte	0x04, 0x0a
        /*039a*/ 	.short	(.L_45 - .L_44)
	.align		4
.L_44:
        /*039c*/ 	.word	index@(.nv.constant0._ZN7cutlass13device_kernelINS_4gemm6kernel13GemmUniversalIN4cute5tupleIJiiiiEEENS1_10collective13CollectiveMmaINS1_34MainloopSm90TmaGmmaWarpSpecializedILi5ENS5_IJNS4_1CILi1EEESB_SB_EEENS1_32KernelTmaWarpSpecializedPingpongEEENS5_IJNSA_ILi64EEENSA_ILi96EEENSA_ILi128EEEEEENS_10bfloat16_tENS5_IJlSB_lEEESJ_SK_NS4_8TiledMMAINS4_8MMA_AtomIJNS4_4SM904GMMA27MMA_64x96x16_F32BF16BF16_SSILNSO_5MajorE0ELSQ_0ELNSO_7ScaleInE1ELSR_1EEEEEENS4_6LayoutISC_NS5_IJNSA_ILi0EEESV_SV_EEEEENS5_IJNS4_10UnderscoreESY_SY_EEEEENS4_13SM90_TMA_LOADENS4_14ComposedLayoutINS4_7SwizzleILi3ELi4ELi3EEENS4_18smem_ptr_flag_bitsILi16EEENSU_INS5_IJNSA_ILi8EEESF_EEENS5_IJSF_SB_EEEEEEEvNS4_8identityES11_S1B_vS1C_EENS_8epilogue10collective6detail29Sm90TmaWarpSpecializedAdapterINS1F_15DefaultEpilogueISJ_SK_SK_NS1E_6thread17LinearCombinationISJ_Li1EffLNS1J_9ScaleType4KindE0ELNS_15FloatRoundStyleE2ESJ_EENS1_15EpilogueDefaultEEEEEvvEEEEvNT_6ParamsE)
        /*03a0*/ 	.short	0x0210
        /*03a2*/ 	.short	0x0470


	//----- nvinfo : EIATTR_SW_WAR
	.align		4
.L_45:
        /*03a4*/ 	.byte	0x04, 0x36
        /*03a6*/ 	.short	(.L_47 - .L_46)
.L_46:
        /*03a8*/ 	.word	0x00000008
.L_47:


//--------------------- .nv.callgraph             --------------------------
	.section	.nv.callgraph,"",@"SHT_CUDA_CALLGRAPH"
	.align	4
	.sectionentsize	8
	.align		4
        /*0000*/ 	.word	0x00000000
	.align		4
        /*0004*/ 	.word	0xffffffff
	.align		4
        /*0008*/ 	.word	index@(_ZN7cutlass13device_kernelINS_4gemm6kernel13GemmUniversalIN4cute5tupleIJiiiiEEENS1_10collective13CollectiveMmaINS1_34MainloopSm90TmaGmmaWarpSpecializedILi5ENS5_IJNS4_1CILi1EEESB_SB_EEENS1_32KernelTmaWarpSpecializedPingpongEEENS5_IJNSA_ILi64EEENSA_ILi96EEENSA_ILi128EEEEEENS_10bfloat16_tENS5_IJlSB_lEEESJ_SK_NS4_8TiledMMAINS4_8MMA_AtomIJNS4_4SM904GMMA27MMA_64x96x16_F32BF16BF16_SSILNSO_5MajorE0ELSQ_0ELNSO_7ScaleInE1ELSR_1EEEEEENS4_6LayoutISC_NS5_IJNSA_ILi0EEESV_SV_EEEEENS5_IJNS4_10UnderscoreESY_SY_EEEEENS4_13SM90_TMA_LOADENS4_14ComposedLayoutINS4_7SwizzleILi3ELi4ELi3EEENS4_18smem_ptr_flag_bitsILi16EEENSU_INS5_IJNSA_ILi8EEESF_EEENS5_IJSF_SB_EEEEEEEvNS4_8identityES11_S1B_vS1C_EENS_8epilogue10collective6detail29Sm90TmaWarpSpecializedAdapterINS1F_15DefaultEpilogueISJ_SK_SK_NS1E_6thread17LinearCombinationISJ_Li1EffLNS1J_9ScaleType4KindE0ELNS_15FloatRoundStyleE2ESJ_EENS1_15EpilogueDefaultEEEEEvvEEEEvNT_6ParamsE)
	.align		4
        /*000c*/ 	.word	index@(__assertfail)
	.align		4
        /*0010*/ 	.word	0x00000000
	.align		4
        /*0014*/ 	.word	0xfffffffe
	.align		4
        /*0018*/ 	.word	0x00000000
	.align		4
        /*001c*/ 	.word	0xfffffffd
	.align		4
        /*0020*/ 	.word	0x00000000
	.align		4
        /*0024*/ 	.word	0xfffffffc


//--------------------- .nv.constant4             --------------------------
	.section	.nv.constant4,"a",@progbits
	.align	8
	.align		8
.nv.constant4:
        /*0000*/ 	.dword	__assertfail
	.align		8
        /*0008*/ 	.dword	__unnamed_1
	.align		8
        /*0010*/ 	.dword	_ZN40_INTERNAL_6e576fa7_4_k_cu_0a551efc_168264cuda3std3__45__cpo5beginE
	.align		8
        /*0018*/ 	.dword	_ZN40_INTERNAL_6e576fa7_4_k_cu_0a551efc_168264cuda3std3__45__cpo3endE
	.align		8
        /*0020*/ 	.dword	_ZN40_INTERNAL_6e576fa7_4_k_cu_0a551efc_168264cuda3std3__45__cpo6cbeginE
	.align		8
        /*0028*/ 	.dword	_ZN40_INTERNAL_6e576fa7_4_k_cu_0a551efc_168264cuda3std3__45__cpo4cendE
	.align		8
        /*0030*/ 	.dword	_ZN40_INTERNAL_6e576fa7_4_k_cu_0a551efc_168264cuda3std3__442_GLOBAL__N__6e576fa7_4_k_cu_0a551efc_168266ignoreE
	.align		8
        /*0038*/ 	.dword	_ZN40_INTERNAL_6e576fa7_4_k_cu_0a551efc_168264cuda3std3__419piecewise_constructE
	.align		8
        /*0040*/ 	.dword	_ZN40_INTERNAL_6e576fa7_4_k_cu_0a551efc_168264cuda3std3__48in_placeE
	.align		8
        /*0048*/ 	.dword	_ZN40_INTERNAL_6e576fa7_4_k_cu_0a551efc_168264cuda3std6ranges3__45__cpo4swapE
	.align		8
        /*0050*/ 	.dword	_ZN40_INTERNAL_6e576fa7_4_k_cu_0a551efc_168264cuda3std6ranges3__45__cpo9iter_moveE
	.align		8
        /*0058*/ 	.dword	_ZN40_INTERNAL_6e576fa7_4_k_cu_0a551efc_168264cute7productE
	.align		8
        /*0060*/ 	.dword	_ZN40_INTERNAL_6e576fa7_4_k_cu_0a551efc_168264cute1_E
	.align		8
        /*0068*/ 	.dword	$str$22
	.align		8
        /*0070*/ 	.dword	$str$23


//--------------------- .text._ZN7cutlass13device_kernelINS_4gemm6kernel13GemmUniversalIN4cute5tupleIJiiiiEEENS1_10collective13CollectiveMmaINS1_34MainloopSm90TmaGmmaWarpSpecializedILi5ENS5_IJNS4_1CILi1EEESB_SB_EEENS1_32KernelTmaWarpSpecializedPingpongEEENS5_IJNSA_ILi64EEENSA_ILi96EEENSA_ILi128EEEEEENS_10bfloat16_tENS5_IJlSB_lEEESJ_SK_NS4_8TiledMMAINS4_8MMA_AtomIJNS4_4SM904GMMA27MMA_64x96x16_F32BF16BF16_SSILNSO_5MajorE0ELSQ_0ELNSO_7ScaleInE1ELSR_1EEEEEENS4_6LayoutISC_NS5_IJNSA_ILi0EEESV_SV_EEEEENS5_IJNS4_10UnderscoreESY_SY_EEEEENS4_13SM90_TMA_LOADENS4_14ComposedLayoutINS4_7SwizzleILi3ELi4ELi3EEENS4_18smem_ptr_flag_bitsILi16EEENSU_INS5_IJNSA_ILi8EEESF_EEENS5_IJSF_SB_EEEEEEEvNS4_8identityES11_S1B_vS1C_EENS_8epilogue10collective6detail29Sm90TmaWarpSpecializedAdapterINS1F_15DefaultEpilogueISJ_SK_SK_NS1E_6thread17LinearCombinationISJ_Li1EffLNS1J_9ScaleType4KindE0ELNS_15FloatRoundStyleE2ESJ_EENS1_15EpilogueDefaultEEEEEvvEEEEvNT_6ParamsE --------------------------
	.section	.text._ZN7cutlass13device_kernelINS_4gemm6kernel13GemmUniversalIN4cute5tupleIJiiiiEEENS1_10collective13CollectiveMmaINS1_34MainloopSm90TmaGmmaWarpSpecializedILi5ENS5_IJNS4_1CILi1EEESB_SB_EEENS1_32KernelTmaWarpSpecializedPingpongEEENS5_IJNSA_ILi64EEENSA_ILi96EEENSA_ILi128EEEEEENS_10bfloat16_tENS5_IJlSB_lEEESJ_SK_NS4_8TiledMMAINS4_8MMA_AtomIJNS4_4SM904GMMA27MMA_64x96x16_F32BF16BF16_SSILNSO_5MajorE0ELSQ_0ELNSO_7ScaleInE1ELSR_1EEEEEENS4_6LayoutISC_NS5_IJNSA_ILi0EEESV_SV_EEEEENS5_IJNS4_10UnderscoreESY_SY_EEEEENS4_13SM90_TMA_LOADENS4_14ComposedLayoutINS4_7SwizzleILi3ELi4ELi3EEENS4_18smem_ptr_flag_bitsILi16EEENSU_INS5_IJNSA_ILi8EEESF_EEENS5_IJSF_SB_EEEEEEEvNS4_8identityES11_S1B_vS1C_EENS_8epilogue10collective6detail29Sm90TmaWarpSpecializedAdapterINS1F_15DefaultEpilogueISJ_SK_SK_NS1E_6thread17LinearCombinationISJ_Li1EffLNS1J_9ScaleType4KindE0ELNS_15FloatRoundStyleE2ESJ_EENS1_15EpilogueDefaultEEEEEvvEEEEvNT_6ParamsE,"ax",@progbits
	.align	128
.text._ZN7cutlass13device_kernelINS_4gemm6kernel13GemmUniversalIN4cute5tupleIJiiiiEEENS1_10collective13CollectiveMmaINS1_34MainloopSm90TmaGmmaWarpSpecializedILi5ENS5_IJNS4_1CILi1EEESB_SB_EEENS1_32KernelTmaWarpSpecializedPingpongEEENS5_IJNSA_ILi64EEENSA_ILi96EEENSA_ILi128EEEEEENS_10bfloat16_tENS5_IJlSB_lEEESJ_SK_NS4_8TiledMMAINS4_8MMA_AtomIJNS4_4SM904GMMA27MMA_64x96x16_F32BF16BF16_SSILNSO_5MajorE0ELSQ_0ELNSO_7ScaleInE1ELSR_1EEEEEENS4_6LayoutISC_NS5_IJNSA_ILi0EEESV_SV_EEEEENS5_IJNS4_10UnderscoreESY_SY_EEEEENS4_13SM90_TMA_LOADENS4_14ComposedLayoutINS4_7SwizzleILi3ELi4ELi3EEENS4_18smem_ptr_flag_bitsILi16EEENSU_INS5_IJNSA_ILi8EEESF_EEENS5_IJSF_SB_EEEEEEEvNS4_8identityES11_S1B_vS1C_EENS_8epilogue10collective6detail29Sm90TmaWarpSpecializedAdapterINS1F_15DefaultEpilogueISJ_SK_SK_NS1E_6thread17LinearCombinationISJ_Li1EffLNS1J_9ScaleType4KindE0ELNS_15FloatRoundStyleE2ESJ_EENS1_15EpilogueDefaultEEEEEvvEEEEvNT_6ParamsE:
        .type           _ZN7cutlass13device_kernelINS_4gemm6kernel13GemmUniversalIN4cute5tupleIJiiiiEEENS1_10collective13CollectiveMmaINS1_34MainloopSm90TmaGmmaWarpSpecializedILi5ENS5_IJNS4_1CILi1EEESB_SB_EEENS1_32KernelTmaWarpSpecializedPingpongEEENS5_IJNSA_ILi64EEENSA_ILi96EEENSA_ILi128EEEEEENS_10bfloat16_tENS5_IJlSB_lEEESJ_SK_NS4_8TiledMMAINS4_8MMA_AtomIJNS4_4SM904GMMA27MMA_64x96x16_F32BF16BF16_SSILNSO_5MajorE0ELSQ_0ELNSO_7ScaleInE1ELSR_1EEEEEENS4_6LayoutISC_NS5_IJNSA_ILi0EEESV_SV_EEEEENS5_IJNS4_10UnderscoreESY_SY_EEEEENS4_13SM90_TMA_LOADENS4_14ComposedLayoutINS4_7SwizzleILi3ELi4ELi3EEENS4_18smem_ptr_flag_bitsILi16EEENSU_INS5_IJNSA_ILi8EEESF_EEENS5_IJSF_SB_EEEEEEEvNS4_8identityES11_S1B_vS1C_EENS_8epilogue10collective6detail29Sm90TmaWarpSpecializedAdapterINS1F_15DefaultEpilogueISJ_SK_SK_NS1E_6thread17LinearCombinationISJ_Li1EffLNS1J_9ScaleType4KindE0ELNS_15FloatRoundStyleE2ESJ_EENS1_15EpilogueDefaultEEEEEvvEEEEvNT_6ParamsE,@function
        .size           _ZN7cutlass13device_kernelINS_4gemm6kernel13GemmUniversalIN4cute5tupleIJiiiiEEENS1_10collective13CollectiveMmaINS1_34MainloopSm90TmaGmmaWarpSpecializedILi5ENS5_IJNS4_1CILi1EEESB_SB_EEENS1_32KernelTmaWarpSpecializedPingpongEEENS5_IJNSA_ILi64EEENSA_ILi96EEENSA_ILi128EEEEEENS_10bfloat16_tENS5_IJlSB_lEEESJ_SK_NS4_8TiledMMAINS4_8MMA_AtomIJNS4_4SM904GMMA27MMA_64x96x16_F32BF16BF16_SSILNSO_5MajorE0ELSQ_0ELNSO_7ScaleInE1ELSR_1EEEEEENS4_6LayoutISC_NS5_IJNSA_ILi0EEESV_SV_EEEEENS5_IJNS4_10UnderscoreESY_SY_EEEEENS4_13SM90_TMA_LOADENS4_14ComposedLayoutINS4_7SwizzleILi3ELi4ELi3EEENS4_18smem_ptr_flag_bitsILi16EEENSU_INS5_IJNSA_ILi8EEESF_EEENS5_IJSF_SB_EEEEEEEvNS4_8identityES11_S1B_vS1C_EENS_8epilogue10collective6detail29Sm90TmaWarpSpecializedAdapterINS1F_15DefaultEpilogueISJ_SK_SK_NS1E_6thread17LinearCombinationISJ_Li1EffLNS1J_9ScaleType4KindE0ELNS_15FloatRoundStyleE2ESJ_EENS1_15EpilogueDefaultEEEEEvvEEEEvNT_6ParamsE,(.L_x_167 - _ZN7cutlass13device_kernelINS_4gemm6kernel13GemmUniversalIN4cute5tupleIJiiiiEEENS1_10collective13CollectiveMmaINS1_34MainloopSm90TmaGmmaWarpSpecializedILi5ENS5_IJNS4_1CILi1EEESB_SB_EEENS1_32KernelTmaWarpSpecializedPingpongEEENS5_IJNSA_ILi64EEENSA_ILi96EEENSA_ILi128EEEEEENS_10bfloat16_tENS5_IJlSB_lEEESJ_SK_NS4_8TiledMMAINS4_8MMA_AtomIJNS4_4SM904GMMA27MMA_64x96x16_F32BF16BF16_SSILNSO_5MajorE0ELSQ_0ELNSO_7ScaleInE1ELSR_1EEEEEENS4_6LayoutISC_NS5_IJNSA_ILi0EEESV_SV_EEEEENS5_IJNS4_10UnderscoreESY_SY_EEEEENS4_13SM90_TMA_LOADENS4_14ComposedLayoutINS4_7SwizzleILi3ELi4ELi3EEENS4_18smem_ptr_flag_bitsILi16EEENSU_INS5_IJNSA_ILi8EEESF_EEENS5_IJSF_SB_EEEEEEEvNS4_8identityES11_S1B_vS1C_EENS_8epilogue10collective6detail29Sm90TmaWarpSpecializedAdapterINS1F_15DefaultEpilogueISJ_SK_SK_NS1E_6thread17LinearCombinationISJ_Li1EffLNS1J_9ScaleType4KindE0ELNS_15FloatRoundStyleE2ESJ_EENS1_15EpilogueDefaultEEEEEvvEEEEvNT_6ParamsE)
        .other          _ZN7cutlass13device_kernelINS_4gemm6kernel13GemmUniversalIN4cute5tupleIJiiiiEEENS1_10collective13CollectiveMmaINS1_34MainloopSm90TmaGmmaWarpSpecializedILi5ENS5_IJNS4_1CILi1EEESB_SB_EEENS1_32KernelTmaWarpSpecializedPingpongEEENS5_IJNSA_ILi64EEENSA_ILi96EEENSA_ILi128EEEEEENS_10bfloat16_tENS5_IJlSB_lEEESJ_SK_NS4_8TiledMMAINS4_8MMA_AtomIJNS4_4SM904GMMA27MMA_64x96x16_F32BF16BF16_SSILNSO_5MajorE0ELSQ_0ELNSO_7ScaleInE1ELSR_1EEEEEENS4_6LayoutISC_NS5_IJNSA_ILi0EEESV_SV_EEEEENS5_IJNS4_10UnderscoreESY_SY_EEEEENS4_13SM90_TMA_LOADENS4_14ComposedLayoutINS4_7SwizzleILi3ELi4ELi3EEENS4_18smem_ptr_flag_bitsILi16EEENSU_INS5_IJNSA_ILi8EEESF_EEENS5_IJSF_SB_EEEEEEEvNS4_8identityES11_S1B_vS1C_EENS_8epilogue10collective6detail29Sm90TmaWarpSpecializedAdapterINS1F_15DefaultEpilogueISJ_SK_SK_NS1E_6thread17LinearCombinationISJ_Li1EffLNS1J_9ScaleType4KindE0ELNS_15FloatRoundStyleE2ESJ_EENS1_15EpilogueDefaultEEEEEvvEEEEvNT_6ParamsE,@"STO_CUDA_ENTRY STV_DEFAULT"
_ZN7cutlass13device_kernelINS_4gemm6kernel13GemmUniversalIN4cute5tupleIJiiiiEEENS1_10collective13CollectiveMmaINS1_34MainloopSm90TmaGmmaWarpSpecializedILi5ENS5_IJNS4_1CILi1EEESB_SB_EEENS1_32KernelTmaWarpSpecializedPingpongEEENS5_IJNSA_ILi64EEENSA_ILi96EEENSA_ILi128EEEEEENS_10bfloat16_tENS5_IJlSB_lEEESJ_SK_NS4_8TiledMMAINS4_8MMA_AtomIJNS4_4SM904GMMA27MMA_64x96x16_F32BF16BF16_SSILNSO_5MajorE0ELSQ_0ELNSO_7ScaleInE1ELSR_1EEEEEENS4_6LayoutISC_NS5_IJNSA_ILi0EEESV_SV_EEEEENS5_IJNS4_10UnderscoreESY_SY_EEEEENS4_13SM90_TMA_LOADENS4_14ComposedLayoutINS4_7SwizzleILi3ELi4ELi3EEENS4_18smem_ptr_flag_bitsILi16EEENSU_INS5_IJNSA_ILi8EEESF_EEENS5_IJSF_SB_EEEEEEEvNS4_8identityES11_S1B_vS1C_EENS_8epilogue10collective6detail29Sm90TmaWarpSpecializedAdapterINS1F_15DefaultEpilogueISJ_SK_SK_NS1E_6thread17LinearCombinationISJ_Li1EffLNS1J_9ScaleType4KindE0ELNS_15FloatRoundStyleE2ESJ_EENS1_15EpilogueDefaultEEEEEvvEEEEvNT_6ParamsE:
[----:B------:R-:W0:Y:S02]  /*0000*/  LDC R1, c[0x0][0x28] ;  /* 0x00000a00ff017b82 */ /* 0x000e240000000800 */
[----:B0-----:R-:W-:Y:S01]  /*0010*/  VIADD R1, R1, 0xfffffff8 ;  /* 0xfffffff801017836 */ /* 0x001fe20000000000 */
[----:B------:R-:W0:Y:S01]  /*0020*/  S2R R4, SR_TID.X ;  /* 0x0000000000047919 */ /* 0x000e220000002100 */
[----:B------:R-:W-:Y:S01]  /*0030*/  ELECT P0, URZ, PT ;  /* 0x00000000003f782f */ /* 0x000fe20003800000 */
[----:B------:R-:W-:Y:S01]  /*0040*/  BSSY B0, `(.L_x_0) ;  /* 0x000000f000007945 */ /* 0x000fe20003800000 */
[--C-:B0-----:R-:W-:Y:S02]  /*0050*/  SHF.R.U32.HI R0, RZ, 0x5, R4.reuse ;  /* 0x00000005ff007819 */ /* 0x101fe40000011604 */
[----:B------:R-:W-:-:S03]  /*0060*/  SHF.R.U32.HI R5, RZ, 0x7, R4 ;  /* 0x00000007ff057819 */ /* 0x000fc60000011604 */
[----:B------:R-:W0:Y:S04]  /*0070*/  SHFL.IDX PT, R2, R0, RZ, 0x1f ;  /* 0x00001fff00027589 */ /* 0x000e2800000e0000 */
[----:B------:R1:W2:Y:S01]  /*0080*/  SHFL.IDX PT, R7, R5, RZ, 0x1f ;  /* 0x00001fff05077589 */ /* 0x0002a200000e0000 */
[----:B0-----:R-:W-:-:S13]  /*0090*/  ISETP.NE.OR P0, PT, R2, RZ, !P0 ;  /* 0x000000ff0200720c */ /* 0x001fda0004705670 */
[----:B-12---:R-:W-:Y:S05]  /*00a0*/  @P0 BRA `(.L_x_1) ;  /* 0x0000000000200947 */ /* 0x006fea0003800000 */
[----:B------:R-:W-:Y:S02]  /*00b0*/  ULDC.64 UR4, c[0x0][0x198] ;  /* 0x0000660000047ab9 */ /* 0x000fe40000000a00 */
[----:B------:R-:W-:Y:S02]  /*00c0*/  UIADD3 UR6, UP0, UR4, 0xf0, URZ ;  /* 0x000000f004067890 */ /* 0x000fe4000ff1e03f */
[----:B------:R-:W-:Y:S02]  /*00d0*/  UIADD3 UR4, UP1, UR4, 0x1f0, URZ ;  /* 0x000001f004047890 */ /* 0x000fe4000ff3e03f */
[----:B------:R-:W-:Y:S02]  /*00e0*/  UIADD3.X UR7, URZ, UR5, URZ, UP0, !UPT ;  /* 0x000000053f077290 */ /* 0x000fe400087fe43f */
[----:B------:R-:W-:-:S07]  /*00f0*/  UIADD3.X UR5, URZ, UR5, URZ, UP1, !UPT ;  /* 0x000000053f057290 */ /* 0x000fce0008ffe43f */
[----:B------:R0:W-:Y:S02]  /*0100*/  UTMACCTL.PF [UR6] ;  /* 0x00000000060079b9 */ /* 0x0001e40008040000 */
[----:B------:R0:W-:Y:S02]  /*0110*/  UTMACCTL.PF [UR4] ;  /* 0x00000000040079b9 */ /* 0x0001e40008040000 */
[----:B0-----:R-:W-:Y:S01]  /*0120*/  NOP ;  /* 0x0000000000007918 */ /* 0x001fe20000000000 */
.L_x_1:
[----:B------:R-:W-:Y:S05]  /*0130*/  BSYNC B0 ;  /* 0x0000000000007941 */ /* 0x000fea0003800000 */
.L_x_0:
[----:B------:R-:W0:Y:S02]  /*0140*/  SHFL.IDX PT, R3, R0, RZ, 0x1f ;  /* 0x00001fff00037589 */ /* 0x000e2400000e0000 */
[----:B0-----:R-:W-:-:S13]  /*0150*/  ISETP.NE.AND P0, PT, R3, RZ, PT ;  /* 0x000000ff0300720c */ /* 0x001fda0003f05270 */
[----:B------:R-:W-:Y:S05]  /*0160*/  @P0 BRA `(.L_x_2) ;  /* 0x0000000000600947 */ /* 0x000fea0003800000 */
[----:B------:R-:W0:Y:S01]  /*0170*/  S2UR UR8, SR_CgaCtaId ;  /* 0x00000000000879c3 */ /* 0x000e220000008800 */
[----:B------:R-:W-:Y:S01]  /*0180*/  UMOV UR4, 0x400 ;  /* 0x0000040000047882 */ /* 0x000fe20000000000 */
[----:B------:R-:W-:Y:S01]  /*0190*/  UMOV UR5, 0x1 ;  /* 0x0000000100057882 */ /* 0x000fe20000000000 */
[----:B------:R-:W-:Y:S01]  /*01a0*/  UMOV UR6, 0x80 ;  /* 0x0000008000067882 */ /* 0x000fe20000000000 */
[----:B------:R-:W-:Y:S01]  /*01b0*/  ELECT P0, URZ, PT ;  /* 0x00000000003f782f */ /* 0x000fe20003800000 */
[----:B------:R-:W-:-:S04]  /*01c0*/  UIADD3 UR6, -UR6, 0x100000, URZ ;  /* 0x0010000006067890 */ /* 0x000fc8000fffe13f */
[----:B------:R-:W-:Y:S02]  /*01d0*/  USHF.L.U32 UR7, UR6, 0xb, URZ ;  /* 0x0000000b06077899 */ /* 0x000fe4000800063f */
[----:B------:R-:W-:Y:S02]  /*01e0*/  USHF.L.U32 UR6, UR6, 0x1, URZ ;  /* 0x0000000106067899 */ /* 0x000fe4000800063f */
[----:B0-----:R-:W-:Y:S02]  /*01f0*/  ULEA UR8, UR8, UR4, 0x18 ;  /* 0x0000000408087291 */ /* 0x001fe4000f8ec03f */
[----:B------:R-:W-:-:S04]  /*0200*/  UIADD3 UR4, -UR5, 0x100000, URZ ;  /* 0x0010000005047890 */ /* 0x000fc8000fffe13f */
[----:B------:R-:W-:Y:S02]  /*0210*/  USHF.L.U32 UR5, UR4, 0xb, URZ ;  /* 0x0000000b04057899 */ /* 0x000fe4000800063f */
[----:B------:R-:W-:Y:S01]  /*0220*/  USHF.L.U32 UR4, UR4, 0x1, URZ ;  /* 0x0000000104047899 */ /* 0x000fe2000800063f */
[----:B------:R-:W0:Y:S11]  /*0230*/  FENCE.VIEW.ASYNC.S ;  /* 0x00000000000073c6 */ /* 0x000e360000000000 */
[----:B0-----:R0:W1:Y:S01]  /*0240*/  SYNCS.EXCH.64 URZ, [UR8], UR4 ;  /* 0x00000004083f75b2 */ /* 0x0010620008000100 */
[----:B------:R0:W2:Y:S01]  /*0250*/  SYNCS.EXCH.64 URZ, [UR8+0x28], UR6 ;  /* 0x00002806083f75b2 */ /* 0x0000a20008000100 */
[----:B------:R0:W3:Y:S01]  /*0260*/  SYNCS.EXCH.64 URZ, [UR8+0x8], UR4 ;  /* 0x00000804083f75b2 */ /* 0x0000e20008000100 */
[----:B------:R0:W4:Y:S01]  /*0270*/  SYNCS.EXCH.64 URZ, [UR8+0x30], UR6 ;  /* 0x00003006083f75b2 */ /* 0x0001220008000100 */
[----:B------:R0:W0:Y:S01]  /*0280*/  SYNCS.EXCH.64 URZ, [UR8+0x10], UR4 ;  /* 0x00001004083f75b2 */ /* 0x0000220008000100 */
[----:B------:R0:W0:Y:S01]  /*0290*/  SYNCS.EXCH.64 URZ, [UR8+0x38], UR6 ;  /* 0x00003806083f75b2 */ /* 0x0000220008000100 */
[----:B------:R0:W0:Y:S01]  /*02a0*/  SYNCS.EXCH.64 URZ, [UR8+0x18], UR4 ;  /* 0x00001804083f75b2 */ /* 0x0000220008000100 */
[----:B------:R0:W0:Y:S01]  /*02b0*/  SYNCS.EXCH.64 URZ, [UR8+0x40], UR6 ;  /* 0x00004006083f75b2 */ /* 0x0000220008000100 */
[----:B------:R0:W0:Y:S01]  /*02c0*/  SYNCS.EXCH.64 URZ, [UR8+0x20], UR4 ;  /* 0x00002004083f75b2 */ /* 0x0000220008000100 */
[----:B------:R0:W0:Y:S01]  /*02d0*/  SYNCS.EXCH.64 URZ, [UR8+0x48], UR6 ;  /* 0x00004806083f75b2 */ /* 0x0000220008000100 */
[----:B------:R-:W-:Y:S01]  /*02e0*/  NOP ;  /* 0x0000000000007918 */ /* 0x000fe20000000000 */
.L_x_2:
[----:B------:R-:W5:Y:S01]  /*02f0*/  SHFL.IDX PT, R6, R0, RZ, 0x1f ;  /* 0x00001fff00067589 */ /* 0x000f6200000e0000 */
[----:B------:R-:W-:Y:S01]  /*0300*/  ELECT P0, URZ, PT ;  /* 0x00000000003f782f */ /* 0x000fe20003800000 */
[----:B------:R-:W-:Y:S01]  /*0310*/  NOP ;  /* 0x0000000000007918 */ /* 0x000fe20000000000 */
[----:B------:R-:W-:Y:S01]  /*0320*/  ELECT P1, URZ, PT ;  /* 0x00000000003f782f */ /* 0x000fe20003820000 */
[----:B------:R-:W1:Y:S01]  /*0330*/  SHFL.IDX PT, R3, R0, RZ, 0x1f ;  /* 0x00001fff00037589 */ /* 0x000e6200000e0000 */
[----:B0-----:R-:W-:Y:S01]  /*0340*/  UMOV UR4, 0x20 ;  /* 0x0000002000047882 */ /* 0x001fe20000000000 */
[----:B------:R-:W-:Y:S01]  /*0350*/  UMOV UR11, 0x80 ;  /* 0x00000080000b7882 */ /* 0x000fe20000000000 */
[----:B------:R-:W-:Y:S01]  /*0360*/  NOP ;  /* 0x0000000000007918 */ /* 0x000fe20000000000 */
[----:B------:R-:W0:Y:S01]  /*0370*/  SHFL.IDX PT, R5, R5, RZ, 0x1f ;  /* 0x00001fff05057589 */ /* 0x000e2200000e0000 */
[C---:B------:R-:W-:Y:S01]  /*0380*/  VIADD R31, R7.reuse, 0xffffffff ;  /* 0xffffffff071f7836 */ /* 0x040fe20000000000 */
[----:B------:R-:W-:Y:S01]  /*0390*/  ULDC.64 UR36, c[0x0][0x208] ;  /* 0x0000820000247ab9 */ /* 0x000fe20000000a00 */
[----:B------:R-:W-:-:S03]  /*03a0*/  ISETP.NE.AND P2, PT, R7, RZ, PT ;  /* 0x000000ff0700720c */ /* 0x000fc60003f45270 */
[----:B------:R-:W-:Y:S02]  /*03b0*/  ISETP.GE.U32.AND P3, PT, R31, 0x2, PT ;  /* 0x000000021f00780c */ /* 0x000fe40003f66070 */
[----:B-----5:R-:W-:Y:S02]  /*03c0*/  ISETP.NE.OR P0, PT, R6, RZ, !P0 ;  /* 0x000000ff0600720c */ /* 0x020fe40004705670 */
[----:B-1----:R-:W-:Y:S02]  /*03d0*/  ISETP.NE.OR P1, PT, R3, RZ, !P1 ;  /* 0x000000ff0300720c */ /* 0x002fe40004f25670 */
[----:B------:R-:W-:Y:S02]  /*03e0*/  SHF.R.S32.HI R3, RZ, 0x1f, R2 ;  /* 0x0000001fff037819 */ /* 0x000fe40000011402 */
[----:B0-----:R-:W-:Y:S02]  /*03f0*/  R2UR UR43, R5 ;  /* 0x00000000052b72ca */ /* 0x001fe400000e0000 */
[----:B------:R-:W-:-:S05]  /*0400*/  LEA.HI R3, R3, R2, RZ, 0x2 ;  /* 0x0000000203037211 */ /* 0x000fca00078f10ff */
[----:B------:R-:W-:Y:S01]  /*0410*/  VOTEU.ALL UP0, P0 ;  /* 0x00000000003f7886 */ /* 0x000fe20000000000 */
[----:B------:R-:W-:Y:S01]  /*0420*/  LOP3.LUT R3, R3, 0xfffffffc, RZ, 0xc0, !PT ;  /* 0xfffffffc03037812 */ /* 0x000fe200078ec0ff */
[----:B------:R-:W-:-:S03]  /*0430*/  VOTEU.ALL UP1, P1 ;  /* 0x00000000003f7886 */ /* 0x000fc60000820000 */
[----:B------:R-:W0:Y:S01]  /*0440*/  @!UP0 S2UR UR7, SR_CgaCtaId ;  /* 0x00000000000789c3 */ /* 0x000e220000008800 */
[----:B------:R-:W-:Y:S01]  /*0450*/  @!UP0 UMOV UR6, 0x400 ;  /* 0x0000040000068882 */ /* 0x000fe20000000000 */
[----:B------:R-:W-:-:S04]  /*0460*/  @!UP0 UIADD3 UR4, -UR4, 0x100000, URZ ;  /* 0x0010000004048890 */ /* 0x000fc8000fffe13f */
[----:B------:R-:W-:Y:S02]  /*0470*/  @!UP0 USHF.L.U32 UR5, UR4, 0xb, URZ ;  /* 0x0000000b04058899 */ /* 0x000fe4000800063f */
[----:B------:R-:W-:Y:S01]  /*0480*/  @!UP0 USHF.L.U32 UR4, UR4, 0x1, URZ ;  /* 0x0000000104048899 */ /* 0x000fe2000800063f */
[----:B------:R-:W-:Y:S01]  /*0490*/  IMAD.IADD R14, R2, 0x1, -R3 ;  /* 0x00000001020e7824 */ /* 0x000fe200078e0a03 */
[----:B------:R-:W-:Y:S01]  /*04a0*/  @!UP1 UMOV UR9, 0x400 ;  /* 0x0000040000099882 */ /* 0x000fe20000000000 */
[----:B------:R-:W-:Y:S01]  /*04b0*/  VOTEU.ALL UP2, P1 ;  /* 0x00000000003f7886 */ /* 0x000fe20000840000 */
[----:B------:R-:W-:Y:S01]  /*04c0*/  VOTEU.ALL UP3, P1 ;  /* 0x00000000003f7886 */ /* 0x000fe20000860000 */
[----:B------:R-:W-:Y:S01]  /*04d0*/  VOTEU.ALL UP4, P1 ;  /* 0x00000000003f7886 */ /* 0x000fe20000880000 */
[----:B------:R-:W1:Y:S01]  /*04e0*/  @!UP1 S2UR UR10, SR_CgaCtaId ;  /* 0x00000000000a99c3 */ /* 0x000e620000008800 */
[----:B------:R-:W-:Y:S01]  /*04f0*/  VOTEU.ALL UP5, P1 ;  /* 0x00000000003f7886 */ /* 0x000fe200008a0000 */
[----:B------:R-:W-:-:S04]  /*0500*/  SHF.R.S32.HI R3, RZ, 0x1f, R4 ;  /* 0x0000001fff037819 */ /* 0x000fc80000011404 */
[----:B------:R-:W-:-:S04]  /*0510*/  LEA.HI R3, R3, R4, RZ, 0x7 ;  /* 0x0000000403037211 */ /* 0x000fc800078f38ff */
[----:B------:R-:W-:-:S05]  /*0520*/  LOP3.LUT R3, R3, 0xffffff80, RZ, 0xc0, !PT ;  /* 0xffffff8003037812 */ /* 0x000fca00078ec0ff */
[----:B------:R-:W-:Y:S01]  /*0530*/  IMAD.IADD R5, R4, 0x1, -R3 ;  /* 0x0000000104057824 */ /* 0x000fe200078e0a03 */
[----:B0-----:R-:W-:Y:S02]  /*0540*/  @!UP0 ULEA UR8, UR7, UR6, 0x18 ;  /* 0x0000000607088291 */ /* 0x001fe4000f8ec03f */
[----:B------:R-:W-:-:S04]  /*0550*/  @!UP1 UIADD3 UR6, -UR11, 0x100000, URZ ;  /* 0x001000000b069890 */ /* 0x000fc8000fffe13f */
[----:B------:R-:W-:Y:S02]  /*0560*/  @!UP1 USHF.L.U32 UR7, UR6, 0xb, URZ ;  /* 0x0000000b06079899 */ /* 0x000fe4000800063f */
[----:B------:R-:W-:Y:S01]  /*0570*/  @!UP1 USHF.L.U32 UR6, UR6, 0x1, URZ ;  /* 0x0000000106069899 */ /* 0x000fe2000800063f */
[----:B------:R-:W-:Y:S01]  /*0580*/  VOTEU.ALL UP0, P0 ;  /* 0x00000000003f7886 */ /* 0x000fe20000000000 */
[----:B-1----:R-:W-:Y:S01]  /*0590*/  @!UP1 ULEA UR9, UR10, UR9, 0x18 ;  /* 0x000000090a099291 */ /* 0x002fe2000f8ec03f */
[----:B------:R-:W-:Y:S02]  /*05a0*/  VOTEU.ALL UP1, P0 ;  /* 0x00000000003f7886 */ /* 0x000fe40000020000 */
[----:B------:R-:W-:Y:S01]  /*05b0*/  ULDC.64 UR10, c[0x0][0x598] ;  /* 0x00016600000a7ab9 */ /* 0x000fe20000000a00 */
[----:B------:R-:W-:Y:S01]  /*05c0*/  ISETP.NE.AND P0, PT, R14, 0x3, PT ;  /* 0x000000030e00780c */ /* 0x000fe20003f05270 */
[----:B------:R-:W0:Y:S02]  /*05d0*/  FENCE.VIEW.ASYNC.S ;  /* 0x00000000000073c6 */ /* 0x000e240000000000 */
[----:B0-----:R0:W2:Y:S01]  /*05e0*/  @!UP0 SYNCS.EXCH.64 URZ, [UR8+0x80], UR4 ;  /* 0x00008004083f85b2 */ /* 0x0010a20008000100 */
[----:B------:R-:W-:-:S02]  /*05f0*/  ISETP.NE.U32.AND P1, PT, RZ, UR10, PT ;  /* 0x0000000aff007c0c */ /* 0x000fc4000bf25070 */
[----:B------:R-:W-:Y:S02]  /*0600*/  ISETP.EQ.OR P0, PT, R14, RZ, !P0 ;  /* 0x000000ff0e00720c */ /* 0x000fe40004702670 */
[----:B------:R-:W-:Y:S02]  /*0610*/  ISETP.NE.AND.EX P1, PT, RZ, UR11, PT, P1 ;  /* 0x0000000bff007c0c */ /* 0x000fe4000bf25310 */
[----:B------:R-:W-:-:S04]  /*0620*/  ISETP.EQ.AND P0, PT, R7, RZ, P0 ;  /* 0x000000ff0700720c */ /* 0x000fc80000702270 */
[----:B------:R-:W-:-:S04]  /*0630*/  SEL R23, RZ, 0x1, !P0 ;  /* 0x00000001ff177807 */ /* 0x000fc80004000000 */
[----:B------:R-:W-:Y:S01]  /*0640*/  SEL R23, R23, 0x2, P3 ;  /* 0x0000000217177807 */ /* 0x000fe20001800000 */
[----:B------:R0:W2:Y:S01]  /*0650*/  @!UP1 SYNCS.EXCH.64 URZ, [UR8+0x88], UR4 ;  /* 0x00008804083f95b2 */ /* 0x0000a20008000100 */
[----:B------:R-:W-:Y:S01]  /*0660*/  NOP ;  /* 0x0000000000007918 */ /* 0x000fe20000000000 */
[----:B------:R0:W2:Y:S01]  /*0670*/  @!UP2 SYNCS.EXCH.64 URZ, [UR9+0x60], UR6 ;  /* 0x00006006093fa5b2 */ /* 0x0000a20008000100 */
[----:B------:R0:W2:Y:S01]  /*0680*/  @!UP3 SYNCS.EXCH.64 URZ, [UR9+0x68], UR6 ;  /* 0x00006806093fb5b2 */ /* 0x0000a20008000100 */
[----:B------:R0:W2:Y:S01]  /*0690*/  @!UP4 SYNCS.EXCH.64 URZ, [UR9+0x70], UR6 ;  /* 0x00007006093fc5b2 */ /* 0x0000a20008000100 */
[----:B------:R0:W2:Y:S01]  /*06a0*/  @!UP5 SYNCS.EXCH.64 URZ, [UR9+0x78], UR6 ;  /* 0x00007806093fd5b2 */ /* 0x0000a20008000100 */
[----:B------:R-:W-:Y:S01]  /*06b0*/  NOP ;  /* 0x0000000000007918 */ /* 0x000fe20000000000 */
[----:B--234-:R-:W-:Y:S06]  /*06c0*/  BAR.SYNC.DEFER_BLOCKING 0x0 ;  /* 0x0000000000007b1d */ /* 0x01cfec0000010000 */
[----:B0-----:R-:W-:Y:S05]  /*06d0*/  @!P1 BRA `(.L_x_3) ;  /* 0x00000000001c9947 */ /* 0x001fea0003800000 */
[----:B------:R-:W0:Y:S02]  /*06e0*/  LDC.64 R2, c[0x0][0x598] ;  /* 0x00016600ff027b82 */ /* 0x000e240000000a00 */
[----:B0-----:R-:W2:Y:S02]  /*06f0*/  LDG.E.64 R2, desc[UR36][R2.64] ;  /* 0x0000002402027981 */ /* 0x001ea4000c1e1b00 */
[----:B--2---:R-:W-:-:S04]  /*0700*/  ISETP.NE.U32.AND P0, PT, R2, RZ, PT ;  /* 0x000000ff0200720c */ /* 0x004fc80003f05070 */
[----:B------:R-:W-:-:S13]  /*0710*/  ISETP.NE.AND.EX P0, PT, R3, RZ, PT, P0 ;  /* 0x000000ff0300720c */ /* 0x000fda0003f05300 */
[----:B------:R-:W-:Y:S05]  /*0720*/  @!P0 BRA `(.L_x_3) ;  /* 0x0000000000088947 */ /* 0x000fea0003800000 */
[----:B------:R1:W5:Y:S01]  /*0730*/  LD.E R72, desc[UR36][R2.64] ;  /* 0x0000002402487980 */ /* 0x000362000c101900 */
[----:B------:R-:W-:Y:S05]  /*0740*/  BRA `(.L_x_4) ;  /* 0x0000000000247947 */ /* 0x000fea0003800000 */
.L_x_3:
[----:B------:R-:W-:Y:S02]  /*0750*/  ULDC.64 UR4, c[0x0][0x588] ;  /* 0x0001620000047ab9 */ /* 0x000fe40000000a00 */
[----:B------:R-:W-:-:S04]  /*0760*/  ISETP.NE.U32.AND P0, PT, RZ, UR4, PT ;  /* 0x00000004ff007c0c */ /* 0x000fc8000bf05070 */
[----:B------:R-:W-:-:S13]  /*0770*/  ISETP.NE.AND.EX P0, PT, RZ, UR5, PT, P0 ;  /* 0x00000005ff007c0c */ /* 0x000fda000bf05300 */
[----:B------:R-:W-:Y:S05]  /*0780*/  @!P0 BRA `(.L_x_5) ;  /* 0x00000000000c8947 */ /* 0x000fea0003800000 */
[----:B------:R-:W0:Y:S02]  /*0790*/  LDC.64 R72, c[0x0][0x588] ;  /* 0x00016200ff487b82 */ /* 0x000e240000000a00 */
[----:B0-----:R0:W5:Y:S01]  /*07a0*/  LDG.E R72, desc[UR36][R72.64] ;  /* 0x0000002448487981 */ /* 0x001162000c1e1900 */
[----:B------:R-:W-:Y:S05]  /*07b0*/  BRA `(.L_x_4) ;  /* 0x0000000000087947 */ /* 0x000fea0003800000 */
.L_x_5:
[----:B------:R-:W-:Y:S02]  /*07c0*/  ULDC UR4, c[0x0][0x580] ;  /* 0x0001600000047ab9 */ /* 0x000fe40000000800 */
[----:B------:R-:W-:-:S07]  /*07d0*/  IMAD.U32 R72, RZ, RZ, UR4 ;  /* 0x00000004ff487e24 */ /* 0x000fce000f8e00ff */
.L_x_4:
[----:B------:R-:W-:Y:S02]  /*07e0*/  ULDC.64 UR4, c[0x0][0x5a0] ;  /* 0x0001680000047ab9 */ /* 0x000fe40000000a00 */
[----:B------:R-:W-:-:S04]  /*07f0*/  ISETP.NE.U32.AND P0, PT, RZ, UR4, PT ;  /* 0x00000004ff007c0c */ /* 0x000fc8000bf05070 */
[----:B------:R-:W-:-:S13]  /*0800*/  ISETP.NE.AND.EX P0, PT, RZ, UR5, PT, P0 ;  /* 0x00000005ff007c0c */ /* 0x000fda000bf05300 */
[----:B------:R-:W-:Y:S05]  /*0810*/  @!P0 BRA `(.L_x_6) ;  /* 0x00000000001c8947 */ /* 0x000fea0003800000 */
[----:B-1----:R-:W1:Y:S02]  /*0820*/  LDC.64 R2, c[0x0][0x5a0] ;  /* 0x00016800ff027b82 */ /* 0x002e640000000a00 */
[----:B-1----:R-:W2:Y:S02]  /*0830*/  LDG.E.64 R2, desc[UR36][R2.64] ;  /* 0x0000002402027981 */ /* 0x002ea4000c1e1b00 */
[----:B--2---:R-:W-:-:S04]  /*0840*/  ISETP.NE.U32.AND P0, PT, R2, RZ, PT ;  /* 0x000000ff0200720c */ /* 0x004fc80003f05070 */
[----:B------:R-:W-:-:S13]  /*0850*/  ISETP.NE.AND.EX P0, PT, R3, RZ, PT, P0 ;  /* 0x000000ff0300720c */ /* 0x000fda0003f05300 */
[----:B------:R-:W-:Y:S05]  /*0860*/  @!P0 BRA `(.L_x_6) ;  /* 0x0000000000088947 */ /* 0x000fea0003800000 */
[----:B0-----:R2:W5:Y:S01]  /*0870*/  LD.E R73, desc[UR36][R2.64] ;  /* 0x0000002402497980 */ /* 0x001562000c101900 */
[----:B------:R-:W-:Y:S05]  /*0880*/  BRA `(.L_x_7) ;  /* 0x0000000000247947 */ /* 0x000fea0003800000 */
.L_x_6:
[----:B------:R-:W-:Y:S02]  /*0890*/  ULDC.64 UR4, c[0x0][0x590] ;  /* 0x0001640000047ab9 */ /* 0x000fe40000000a00 */
[----:B------:R-:W-:-:S04]  /*08a0*/  ISETP.NE.U32.AND P0, PT, RZ, UR4, PT ;  /* 0x00000004ff007c0c */ /* 0x000fc8000bf05070 */
[----:B------:R-:W-:-:S13]  /*08b0*/  ISETP.NE.AND.EX P0, PT, RZ, UR5, PT, P0 ;  /* 0x00000005ff007c0c */ /* 0x000fda000bf05300 */
[----:B------:R-:W-:Y:S05]  /*08c0*/  @!P0 BRA `(.L_x_8) ;  /* 0x00000000000c8947 */ /* 0x000fea0003800000 */
[----:B-1----:R-:W0:Y:S02]  /*08d0*/  LDC.64 R2, c[0x0][0x590] ;  /* 0x00016400ff027b82 */ /* 0x002e240000000a00 */
[----:B0-----:R0:W5:Y:S01]  /*08e0*/  LDG.E R73, desc[UR36][R2.64] ;  /* 0x0000002402497981 */ /* 0x001162000c1e1900 */
[----:B------:R-:W-:Y:S05]  /*08f0*/  BRA `(.L_x_7) ;  /* 0x0000000000087947 */ /* 0x000fea0003800000 */
.L_x_8:
[----:B------:R-:W-:Y:S02]  /*0900*/  ULDC UR4, c[0x0][0x584] ;  /* 0x0001610000047ab9 */ /* 0x000fe40000000800 */
[----:B0-----:R-:W-:-:S07]  /*0910*/  IMAD.U32 R73, RZ, RZ, UR4 ;  /* 0x00000004ff497e24 */ /* 0x001fce000f8e00ff */
.L_x_7:
[----:B012---:R-:W0:Y:S01]  /*0920*/  LDC R2, c[0x0][0x65c] ;  /* 0x00019700ff027b82 */ /* 0x007e220000000800 */
[----:B------:R-:W1:Y:S01]  /*0930*/  S2R R15, SR_CTAID.Y ;  /* 0x00000000000f7919 */ /* 0x000e620000002600 */
[----:B------:R-:W-:Y:S01]  /*0940*/  ULDC UR6, c[0x0][0x28c] ;  /* 0x0000a30000067ab9 */ /* 0x000fe20000000800 */
[----:B------:R-:W-:Y:S01]  /*0950*/  ISETP.NE.AND P0, PT, R7, 0x2, PT ;  /* 0x000000020700780c */ /* 0x000fe20003f05270 */
[----:B------:R-:W-:Y:S01]  /*0960*/  UIADD3 UR6, UR6, 0x7f, URZ ;  /* 0x0000007f06067890 */ /* 0x000fe2000fffe03f */
[----:B------:R-:W2:Y:S01]  /*0970*/  S2R R6, SR_CTAID.X ;  /* 0x0000000000067919 */ /* 0x000ea20000002500 */
[----:B------:R-:W-:Y:S01]  /*0980*/  UMOV UR38, URZ ;  /* 0x0000003f00267c82 */ /* 0x000fe20008000000 */
[----:B------:R-:W-:Y:S01]  /*0990*/  UMOV UR39, URZ ;  /* 0x0000003f00277c82 */ /* 0x000fe20008000000 */
[----:B------:R-:W-:Y:S01]  /*09a0*/  USHF.R.S32.HI UR7, URZ, 0x1f, UR6 ;  /* 0x0000001f3f077899 */ /* 0x000fe20008011406 */
[----:B------:R-:W-:-:S03]  /*09b0*/  ULDC.64 UR8, c[0x0][0x650] ;  /* 0x0001940000087ab9 */ /* 0x000fc60000000a00 */
[----:B------:R-:W-:-:S04]  /*09c0*/  ULEA.HI UR7, UR7, UR6, URZ, 0x7 ;  /* 0x0000000607077291 */ /* 0x000fc8000f8f383f */
[----:B------:R-:W-:Y:S01]  /*09d0*/  USHF.R.S32.HI UR40, URZ, 0x7, UR7 ;  /* 0x000000073f287899 */ /* 0x000fe20008011407 */
[----:B0-----:R-:W-:-:S13]  /*09e0*/  ISETP.NE.AND P1, PT, R2, 0x1, PT ;  /* 0x000000010200780c */ /* 0x001fda0003f25270 */
[----:B------:R-:W2:Y:S01]  /*09f0*/  @P1 LDC R17, c[0x0][0x10] ;  /* 0x00000400ff111b82 */ /* 0x000ea20000000800 */
[----:B-1----:R-:W-:Y:S02]  /*0a00*/  @P1 IMAD.MOV.U32 R8, RZ, RZ, R15 ;  /* 0x000000ffff081224 */ /* 0x002fe400078e000f */
[----:B------:R-:W-:Y:S02]  /*0a10*/  @P1 IMAD.MOV.U32 R9, RZ, RZ, RZ ;  /* 0x000000ffff091224 */ /* 0x000fe400078e00ff */
[----:B------:R-:W-:-:S03]  /*0a20*/  @P1 IMAD.MOV.U32 R7, RZ, RZ, RZ ;  /* 0x000000ffff071224 */ /* 0x000fc600078e00ff */
[----:B------:R-:W0:Y:S01]  /*0a30*/  @!P1 LDC R3, c[0x0][0xc] ;  /* 0x00000300ff039b82 */ /* 0x000e220000000800 */
[----:B------:R-:W-:Y:S01]  /*0a40*/  ULDC UR4, c[0x0][0xc] ;  /* 0x0000030000047ab9 */ /* 0x000fe20000000800 */
[----:B------:R-:W-:Y:S02]  /*0a50*/  ULDC UR5, c[0x0][0x10] ;  /* 0x0000040000057ab9 */ /* 0x000fe40000000800 */
[----:B------:R-:W-:-:S04]  /*0a60*/  UIMAD.WIDE.U32 UR4, UR4, UR5, URZ ;  /* 0x00000005040472a5 */ /* 0x000fc8000f8e003f */
[----:B------:R-:W1:Y:S01]  /*0a70*/  LDC R0, c[0x0][0x14] ;  /* 0x00000500ff007b82 */ /* 0x000e620000000800 */
[----:B--2---:R-:W-:-:S04]  /*0a80*/  @P1 IMAD.WIDE.U32 R16, R6, R17, R8 ;  /* 0x0000001106101225 */ /* 0x004fc800078e0008 */
[----:B------:R-:W-:Y:S02]  /*0a90*/  @P1 IMAD.IADD R17, R17, 0x1, R7 ;  /* 0x0000000111111824 */ /* 0x000fe400078e0207 */
[----:B------:R-:W-:Y:S02]  /*0aa0*/  IMAD.MOV.U32 R7, RZ, RZ, RZ ;  /* 0x000000ffff077224 */ /* 0x000fe400078e00ff */
[----:B0-----:R-:W-:-:S04]  /*0ab0*/  @!P1 IMAD.WIDE.U32 R8, R3, R15, R6 ;  /* 0x0000000f03089225 */ /* 0x001fc800078e0006 */
[----:B------:R-:W-:Y:S02]  /*0ac0*/  @!P1 IMAD.MOV.U32 R16, RZ, RZ, R8 ;  /* 0x000000ffff109224 */ /* 0x000fe400078e0008 */
[----:B-1----:R-:W-:-:S04]  /*0ad0*/  IMAD.WIDE.U32 R10, R0, UR4, RZ ;  /* 0x00000004000a7c25 */ /* 0x002fc8000f8e00ff */
[----:B------:R-:W-:Y:S01]  /*0ae0*/  IMAD R3, R0, UR5, RZ ;  /* 0x0000000500037c24 */ /* 0x000fe2000f8e02ff */
[----:B------:R0:W-:Y:S01]  /*0af0*/  STL.64 [R1], R10 ;  /* 0x0000000a01007387 */ /* 0x0001e20000100a00 */
[----:B------:R-:W-:Y:S02]  /*0b00*/  @!P1 IMAD.MOV.U32 R17, RZ, RZ, R9 ;  /* 0x000000ffff119224 */ /* 0x000fe400078e0009 */
[----:B------:R-:W-:Y:S01]  /*0b10*/  IMAD.IADD R0, R11, 0x1, R3 ;  /* 0x000000010b007824 */ /* 0x000fe200078e0203 */
[----:B------:R-:W-:Y:S06]  /*0b20*/  @P0 BRA `(.L_x_9) ;  /* 0x0000000000200947 */ /* 0x000fec0003800000 */
[----:B------:R-:W-:Y:S01]  /*0b30*/  UISETP.GE.U32.AND UP0, UPT, UR40, 0x5, UPT ;  /* 0x000000052800788c */ /* 0x000fe2000bf06070 */
[----:B------:R-:W-:Y:S01]  /*0b40*/  IADD3 R16, P0, R16, R10, RZ ;  /* 0x0000000a10107210 */ /* 0x000fe20007f1e0ff */
[----:B------:R-:W-:Y:S01]  /*0b50*/  UIMAD.WIDE.U32 UR4, UR40, -0x33333333, URZ ;  /* 0xcccccccd280478a5 */ /* 0x000fe2000f8e003f */
[----:B------:R-:W-:-:S03]  /*0b60*/  UMOV UR39, URZ ;  /* 0x0000003f00277c82 */ /* 0x000fc60008000000 */
[----:B------:R-:W-:Y:S01]  /*0b70*/  USHF.R.U32.HI UR4, URZ, 0x2, UR5 ;  /* 0x000000023f047899 */ /* 0x000fe20008011605 */
[----:B------:R-:W-:-:S03]  /*0b80*/  IMAD.X R17, R0, 0x1, R17, P0 ;  /* 0x0000000100117824 */ /* 0x000fc600000e0611 */
[----:B------:R-:W-:Y:S02]  /*0b90*/  UIMAD UR38, UR4, -0x5, UR40 ;  /* 0xfffffffb042678a4 */ /* 0x000fe4000f8e0228 */
[----:B------:R-:W-:-:S12]  /*0ba0*/  @UP0 ULOP3.LUT UR39, UR4, 0x1, URZ, 0xc0, !UPT ;  /* 0x0000000104270892 */ /* 0x000fd8000f8ec03f */
.L_x_9:
[----:B------:R-:W-:Y:S01]  /*0bb0*/  ISETP.GE.U32.AND P0, PT, R16, UR8, PT ;  /* 0x0000000810007c0c */ /* 0x000fe2000bf06070 */
[----:B------:R-:W-:Y:S01]  /*0bc0*/  IMAD.MOV.U32 R22, RZ, RZ, -0x1 ;  /* 0xffffffffff167424 */ /* 0x000fe200078e00ff */
[----:B------:R-:W-:Y:S01]  /*0bd0*/  PRMT R3, RZ, 0x7610, R3 ;  /* 0x00007610ff037816 */ /* 0x000fe20000000003 */
[----:B------:R-:W-:Y:S01]  /*0be0*/  IMAD.MOV.U32 R18, RZ, RZ, -0x1 ;  /* 0xffffffffff127424 */ /* 0x000fe200078e00ff */
[----:B------:R-:W-:Y:S01]  /*0bf0*/  ISETP.GE.U32.AND.EX P0, PT, R17, UR9, PT, P0 ;  /* 0x0000000911007c0c */ /* 0x000fe2000bf06100 */
[----:B------:R-:W-:-:S12]  /*0c00*/  IMAD.MOV.U32 R19, RZ, RZ, -0x1 ;  /* 0xffffffffff137424 */ /* 0x000fd800078e00ff */
[----:B------:R-:W-:Y:S05]  /*0c10*/  @P0 BRA `(.L_x_10) ;  /* 0x0000000400580947 */ /* 0x000fea0003800000 */
[----:B------:R-:W1:Y:S01]  /*0c20*/  LDC.64 R20, c[0x0][0x628] ;  /* 0x00018a00ff147b82 */ /* 0x000e620000000a00 */
[----:B------:R-:W-:Y:S02]  /*0c30*/  IMAD.MOV.U32 R8, RZ, RZ, R16 ;  /* 0x000000ffff087224 */ /* 0x000fe400078e0010 */
[----:B------:R-:W-:-:S05]  /*0c40*/  IMAD.MOV.U32 R9, RZ, RZ, R17 ;  /* 0x000000ffff097224 */ /* 0x000fca00078e0011 */
[----:B------:R-:W2:Y:S08]  /*0c50*/  LDC R18, c[0x0][0x630] ;  /* 0x00018c00ff127b82 */ /* 0x000eb00000000800 */
[----:B------:R-:W3:Y:S01]  /*0c60*/  LDC.64 R24, c[0x0][0x620] ;  /* 0x00018800ff187b82 */ /* 0x000ee20000000a00 */
[----:B-1----:R-:W-:-:S04]  /*0c70*/  ISETP.NE.U32.AND P0, PT, R20, RZ, PT ;  /* 0x000000ff1400720c */ /* 0x002fc80003f05070 */
[----:B------:R-:W-:-:S13]  /*0c80*/  ISETP.NE.AND.EX P0, PT, R21, RZ, PT, P0 ;  /* 0x000000ff1500720c */ /* 0x000fda0003f05300 */
[----:B--23--:R-:W-:Y:S05]  /*0c90*/  @!P0 BRA `(.L_x_11) ;  /* 0x0000000000288947 */ /* 0x00cfea0003800000 */
[----:B------:R-:W1:Y:S02]  /*0ca0*/  LDC R3, c[0x0][0x634] ;  /* 0x00018d00ff037b82 */ /* 0x000e640000000800 */
[----:B-1----:R-:W-:-:S05]  /*0cb0*/  IADD3 R3, P0, R16, R3, RZ ;  /* 0x0000000310037210 */ /* 0x002fca0007f1e0ff */
[----:B------:R-:W-:-:S04]  /*0cc0*/  IMAD.X R19, RZ, RZ, R17, P0 ;  /* 0x000000ffff137224 */ /* 0x000fc800000e0611 */
[----:B------:R-:W-:-:S04]  /*0cd0*/  IMAD.WIDE.U32 R8, R19, R20, RZ ;  /* 0x0000001413087225 */ /* 0x000fc800078e00ff */
[----:B0-----:R-:W-:-:S04]  /*0ce0*/  IMAD.WIDE.U32 R10, P0, R3, R21, R8 ;  /* 0x00000015030a7225 */ /* 0x001fc80007800008 */
[----:B------:R-:W-:-:S04]  /*0cf0*/  IMAD.WIDE.U32 R8, R3, R20, RZ ;  /* 0x0000001403087225 */ /* 0x000fc800078e00ff */
[----:B------:R-:W-:Y:S01]  /*0d00*/  IMAD.X R13, RZ, RZ, RZ, P0 ;  /* 0x000000ffff0d7224 */ /* 0x000fe200000e06ff */
[----:B------:R-:W-:Y:S01]  /*0d10*/  IADD3 RZ, P0, R9, R10, RZ ;  /* 0x0000000a09ff7210 */ /* 0x000fe20007f1e0ff */
[----:B------:R-:W-:-:S04]  /*0d20*/  IMAD.MOV.U32 R12, RZ, RZ, R11 ;  /* 0x000000ffff0c7224 */ /* 0x000fc800078e000b */
[----:B------:R-:W-:-:S08]  /*0d30*/  IMAD.WIDE.U32.X R8, R19, R21, R12, P0 ;  /* 0x0000001513087225 */ /* 0x000fd000000e040c */
.L_x_11:
[-CC-:B------:R-:W-:Y:S01]  /*0d40*/  SHF.R.U64 R30, R8, R18.reuse, R9.reuse ;  /* 0x00000012081e7219 */ /* 0x180fe20000001209 */
[----:B------:R-:W1:Y:S01]  /*0d50*/  LDC R12, c[0x0][0x618] ;  /* 0x00018600ff0c7b82 */ /* 0x000e620000000800 */
[----:B------:R-:W-:Y:S01]  /*0d60*/  SHF.R.U32.HI R7, RZ, R18, R9 ;  /* 0x00000012ff077219 */ /* 0x000fe20000011609 */
[----:B------:R-:W-:Y:S01]  /*0d70*/  ULDC UR4, c[0x0][0x150] ;  /* 0x0000540000047ab9 */ /* 0x000fe20000000800 */
[----:B0-----:R-:W-:Y:S02]  /*0d80*/  IADD3 R11, P0, RZ, -R30, RZ ;  /* 0x8000001eff0b7210 */ /* 0x001fe40007f1e0ff */
[----:B------:R-:W-:-:S03]  /*0d90*/  I2FP.F32.U32 R3, R6 ;  /* 0x0000000600037245 */ /* 0x000fc60000201000 */
[----:B------:R-:W0:Y:S01]  /*0da0*/  LDC.64 R26, c[0x0][0x640] ;  /* 0x00019000ff1a7b82 */ /* 0x000e220000000a00 */
[----:B------:R-:W-:Y:S02]  /*0db0*/  IMAD.X R13, RZ, RZ, ~R7, P0 ;  /* 0x000000ffff0d7224 */ /* 0x000fe400000e0e07 */
[----:B------:R-:W-:Y:S01]  /*0dc0*/  FMUL R3, R3, UR4 ;  /* 0x0000000403037c20 */ /* 0x000fe20008400000 */
[----:B------:R-:W-:Y:S01]  /*0dd0*/  IMAD.WIDE.U32 R8, R11, R24, R16 ;  /* 0x000000180b087225 */ /* 0x000fe200078e0010 */
[----:B------:R-:W-:-:S03]  /*0de0*/  ULDC UR4, c[0x0][0x154] ;  /* 0x0000550000047ab9 */ /* 0x000fc60000000800 */
[----:B------:R-:W-:Y:S01]  /*0df0*/  IMAD R10, R13, R24, RZ ;  /* 0x000000180d0a7224 */ /* 0x000fe200078e02ff */
[----:B------:R-:W2:Y:S01]  /*0e00*/  LDC R7, c[0x0][0x144] ;  /* 0x00005100ff077b82 */ /* 0x000ea20000000800 */
[----:B------:R-:W3:Y:S02]  /*0e10*/  F2I.U32.TRUNC.NTZ R3, R3 ;  /* 0x0000000300037305 */ /* 0x000ee4000020f000 */
[----:B------:R-:W-:-:S04]  /*0e20*/  IMAD R11, R11, R25, R10 ;  /* 0x000000190b0b7224 */ /* 0x000fc800078e020a */
[----:B------:R-:W-:Y:S01]  /*0e30*/  IMAD.IADD R9, R9, 0x1, R11 ;  /* 0x0000000109097824 */ /* 0x000fe200078e020b */
[----:B------:R-:W4:Y:S01]  /*0e40*/  LDC R18, c[0x0][0x608] ;  /* 0x00018200ff127b82 */ /* 0x000f220000000800 */
[----:B------:R-:W-:-:S03]  /*0e50*/  IMAD.MOV.U32 R11, RZ, RZ, -0x1 ;  /* 0xffffffffff0b7424 */ /* 0x000fc600078e00ff */
[-C--:B-1----:R-:W-:Y:S02]  /*0e60*/  SHF.R.U64 R22, R8, R12.reuse, R9 ;  /* 0x0000000c08167219 */ /* 0x082fe40000001209 */
[----:B------:R-:W-:Y:S02]  /*0e70*/  I2FP.F32.U32 R8, R15 ;  /* 0x0000000f00087245 */ /* 0x000fe40000201000 */
[----:B------:R-:W1:Y:S01]  /*0e80*/  LDC R24, c[0x0][0x658] ;  /* 0x00019600ff187b82 */ /* 0x000e620000000800 */
[----:B0-----:R-:W-:Y:S01]  /*0e90*/  ISETP.NE.U32.AND P0, PT, R26, RZ, PT ;  /* 0x000000ff1a00720c */ /* 0x001fe20003f05070 */
[----:B---3--:R-:W-:Y:S01]  /*0ea0*/  IMAD.MOV R10, RZ, RZ, -R3 ;  /* 0x000000ffff0a7224 */ /* 0x008fe200078e0a03 */
[----:B------:R-:W-:Y:S01]  /*0eb0*/  SHF.R.U32.HI R9, RZ, R12, R9 ;  /* 0x0000000cff097219 */ /* 0x000fe20000011609 */
[----:B------:R-:W-:Y:S01]  /*0ec0*/  FMUL R8, R8, UR4 ;  /* 0x0000000408087c20 */ /* 0x000fe20008400000 */
[----:B------:R-:W-:-:S03]  /*0ed0*/  ISETP.NE.AND.EX P0, PT, R27, RZ, PT, P0 ;  /* 0x000000ff1b00720c */ /* 0x000fc60003f05300 */
[----:B------:R-:W0:Y:S01]  /*0ee0*/  LDC R20, c[0x0][0x148] ;  /* 0x00005200ff147b82 */ /* 0x000e220000000800 */
[----:B--2---:R-:W-:-:S07]  /*0ef0*/  IMAD R3, R7, R10, R6 ;  /* 0x0000000a07037224 */ /* 0x004fce00078e0206 */
[----:B------:R-:W2:Y:S01]  /*0f00*/  LDC R21, c[0x0][0x600] ;  /* 0x00018000ff157b82 */ /* 0x000ea20000000800 */
[-CC-:B----4-:R-:W-:Y:S02]  /*0f10*/  SHF.R.U64 R32, R22, R18.reuse, R9.reuse ;  /* 0x0000001216207219 */ /* 0x190fe40000001209 */
[----:B------:R-:W-:Y:S01]  /*0f20*/  SHF.R.U32.HI R7, RZ, R18, R9 ;  /* 0x00000012ff077219 */ /* 0x000fe20000011609 */
[----:B------:R-:W-:Y:S01]  /*0f30*/  IMAD.MOV.U32 R9, RZ, RZ, 0x1 ;  /* 0x00000001ff097424 */ /* 0x000fe200078e00ff */
[----:B------:R3:W4:Y:S03]  /*0f40*/  F2I.U32.TRUNC.NTZ R18, R8 ;  /* 0x0000000800127305 */ /* 0x000726000020f000 */
[----:B------:R-:W0:Y:S01]  /*0f50*/  LDC R25, c[0x0][0x648] ;  /* 0x00019200ff197b82 */ /* 0x000e220000000800 */
[-C--:B-1----:R-:W-:Y:S02]  /*0f60*/  SHF.L.U32 R6, R11, R24.reuse, RZ ;  /* 0x000000180b067219 */ /* 0x082fe400000006ff */
[----:B------:R-:W-:-:S02]  /*0f70*/  SHF.R.U64 R34, R32, R24, R7 ;  /* 0x0000001820227219 */ /* 0x000fc40000001207 */
[----:B------:R-:W-:Y:S02]  /*0f80*/  LOP3.LUT R13, RZ, R6, RZ, 0x33, !PT ;  /* 0x00000006ff0d7212 */ /* 0x000fe400078e33ff */
[-C--:B------:R-:W-:Y:S01]  /*0f90*/  SHF.R.U32.HI R7, RZ, R24.reuse, R7 ;  /* 0x00000018ff077219 */ /* 0x080fe20000011607 */
[----:B------:R-:W1:Y:S01]  /*0fa0*/  LDC R29, c[0x0][0x638] ;  /* 0x00018e00ff1d7b82 */ /* 0x000e620000000800 */
[----:B------:R-:W-:Y:S01]  /*0fb0*/  SHF.L.U32 R12, R9, R24, RZ ;  /* 0x00000018090c7219 */ /* 0x000fe200000006ff */
[----:B------:R-:W-:-:S06]  /*0fc0*/  IMAD.MOV.U32 R6, RZ, RZ, R34 ;  /* 0x000000ffff067224 */ /* 0x000fcc00078e0022 */
[----:B------:R-:W0:Y:S01]  /*0fd0*/  LDC R28, c[0x0][0x610] ;  /* 0x00018400ff1c7b82 */ /* 0x000e220000000800 */
[----:B---34-:R-:W-:Y:S05]  /*0fe0*/  @!P0 BRA `(.L_x_12) ;  /* 0x0000000000288947 */ /* 0x018fea0003800000 */
[----:B------:R-:W3:Y:S02]  /*0ff0*/  LDC R11, c[0x0][0x64c] ;  /* 0x00019300ff0b7b82 */ /* 0x000ee40000000800 */
[----:B---3--:R-:W-:-:S05]  /*1000*/  IADD3 R11, P0, R34, R11, RZ ;  /* 0x0000000b220b7210 */ /* 0x008fca0007f1e0ff */
[----:B------:R-:W-:-:S04]  /*1010*/  IMAD.X R19, RZ, RZ, R7, P0 ;  /* 0x000000ffff137224 */ /* 0x000fc800000e0607 */
[----:B------:R-:W-:-:S04]  /*1020*/  IMAD.WIDE.U32 R6, R19, R26, RZ ;  /* 0x0000001a13067225 */ /* 0x000fc800078e00ff */
[----:B------:R-:W-:-:S04]  /*1030*/  IMAD.WIDE.U32 R8, P0, R11, R27, R6 ;  /* 0x0000001b0b087225 */ /* 0x000fc80007800006 */
[----:B------:R-:W-:-:S04]  /*1040*/  IMAD.WIDE.U32 R6, R11, R26, RZ ;  /* 0x0000001a0b067225 */ /* 0x000fc800078e00ff */
[----:B------:R-:W-:Y:S01]  /*1050*/  IMAD.X R11, RZ, RZ, RZ, P0 ;  /* 0x000000ffff0b7224 */ /* 0x000fe200000e06ff */
[----:B------:R-:W-:Y:S01]  /*1060*/  IADD3 RZ, P0, R7, R8, RZ ;  /* 0x0000000807ff7210 */ /* 0x000fe20007f1e0ff */
[----:B------:R-:W-:-:S04]  /*1070*/  IMAD.MOV.U32 R10, RZ, RZ, R9 ;  /* 0x000000ffff0a7224 */ /* 0x000fc800078e0009 */
[----:B------:R-:W-:-:S08]  /*1080*/  IMAD.WIDE.U32.X R6, R19, R27, R10, P0 ;  /* 0x0000001b13067225 */ /* 0x000fd000000e040a */
.L_x_12:
[----:B0-----:R-:W-:Y:S01]  /*1090*/  SHF.R.U64 R6, R6, R25, R7 ;  /* 0x0000001906067219 */ /* 0x001fe20000001207 */
[----:B--2---:R-:W-:Y:S01]  /*10a0*/  VIADD R7, R21, 0xffffffff ;  /* 0xffffffff15077836 */ /* 0x004fe20000000000 */
[----:B------:R-:W-:Y:S01]  /*10b0*/  LOP3.LUT R13, R32, R13, RZ, 0xc0, !PT ;  /* 0x0000000d200d7212 */ /* 0x000fe200078ec0ff */
[----:B------:R-:W-:Y:S02]  /*10c0*/  IMAD.MOV R18, RZ, RZ, -R18 ;  /* 0x000000ffff127224 */ /* 0x000fe400078e0a12 */
[----:B------:R-:W-:Y:S01]  /*10d0*/  IMAD.MOV R8, RZ, RZ, -R6 ;  /* 0x000000ffff087224 */ /* 0x000fe200078e0a06 */
[----:B------:R-:W-:Y:S01]  /*10e0*/  LOP3.LUT R7, R22, R7, RZ, 0xc0, !PT ;  /* 0x0000000716077212 */ /* 0x000fe200078ec0ff */
[----:B------:R-:W-:Y:S02]  /*10f0*/  IMAD R12, R12, R6, R13 ;  /* 0x000000060c0c7224 */ /* 0x000fe400078e020d */
[----:B------:R-:W-:Y:S02]  /*1100*/  @P1 IMAD R3, R20, R18, R15 ;  /* 0x0000001214031224 */ /* 0x000fe400078e020f */
[----:B-1----:R-:W-:-:S02]  /*1110*/  IMAD R6, R8, R29, R34 ;  /* 0x0000001d08067224 */ /* 0x002fc400078e0222 */
[----:B------:R-:W-:Y:S02]  /*1120*/  IMAD R22, R12, R28, R3 ;  /* 0x0000001c0c167224 */ /* 0x000fe400078e0203 */
[----:B------:R-:W-:Y:S02]  /*1130*/  IMAD R7, R6, R21, R7 ;  /* 0x0000001506077224 */ /* 0x000fe400078e0207 */
[----:B------:R-:W-:Y:S02]  /*1140*/  IMAD.MOV.U32 R3, RZ, RZ, 0x1 ;  /* 0x00000001ff037424 */ /* 0x000fe400078e00ff */
[----:B------:R-:W-:Y:S01]  /*1150*/  IMAD.MOV.U32 R19, RZ, RZ, R30 ;  /* 0x000000ffff137224 */ /* 0x000fe200078e001e */
[----:B------:R-:W-:Y:S02]  /*1160*/  SEL R18, R7, R22, !P1 ;  /* 0x0000001607127207 */ /* 0x000fe40004800000 */
[----:B------:R-:W-:-:S07]  /*1170*/  SEL R22, R22, R7, !P1 ;  /* 0x0000000716167207 */ /* 0x000fce0004800000 */
.L_x_10:
[----:B------:R-:W-:Y:S05]  /*1180*/  @!P2 BRA `(.L_x_13) ;  /* 0x000000480090a947 */ /* 0x000fea0003800000 */
[----:B------:R-:W-:-:S13]  /*1190*/  ISETP.GT.U32.AND P0, PT, R31, 0x1, PT ;  /* 0x000000011f00780c */ /* 0x000fda0003f04070 */
[----:B------:R-:W-:Y:S05]  /*11a0*/  @P0 EXIT ;  /* 0x000000000000094d */ /* 0x000fea0003800000 */
.L_x_14:
[----:B------:R-:W-:-:S08]  /*11b0*/  NOP ;  /* 0x0000000000007918 */ /* 0x000fd00000000000 */
[----:B------:R-:W1:Y:S02]  /*11c0*/  USETMAXREG.TRY_ALLOC.CTAPOOL UP0, 0xe8 ;  /* 0x000000e8000079c8 */ /* 0x000e640008000600 */
[----:B-1----:R-:W-:-:S13]  /*11d0*/  PLOP3.LUT P0, PT, PT, PT, UP0, 0x80, 0x0 ;  /* 0x000000000000781c */ /* 0x002fda0003f0f008 */
[----:B------:R-:W-:Y:S05]  /*11e0*/  @!P0 BRA `(.L_x_14) ;  /* 0xfffffffc00f08947 */ /* 0x000fea000383ffff */
[----:B------:R-:W-:-:S13]  /*11f0*/  LOP3.LUT P0, RZ, R3, 0xff, RZ, 0xc0, !PT ;  /* 0x000000ff03ff7812 */ /* 0x000fda000780c0ff */
[----:B------:R-:W-:Y:S05]  /*1200*/  @!P0 EXIT ;  /* 0x000000000000894d */ /* 0x000fea0003800000 */
[----:B------:R-:W2:Y:S01]  /*1210*/  LDL.64 R8, [R1] ;  /* 0x0000000001087983 */ /* 0x000ea20000100a00 */
[----:B------:R-:W-:Y:S01]  /*1220*/  SHF.R.S32.HI R4, RZ, 0x1f, R5 ;  /* 0x0000001fff047819 */ /* 0x000fe20000011405 */
[----:B------:R-:W1:Y:S01]  /*1230*/  S2UR UR4, SR_CgaCtaId ;  /* 0x00000000000479c3 */ /* 0x000e620000008800 */
[----:B------:R-:W-:Y:S01]  /*1240*/  UMOV UR41, 0x400 ;  /* 0x0000040000297882 */ /* 0x000fe20000000000 */
[----:B------:R-:W-:Y:S01]  /*1250*/  UISETP.LT.AND UP0, UPT, UR40, 0x1, UPT ;  /* 0x000000012800788c */ /* 0x000fe2000bf01270 */
[CC--:B------:R-:W-:Y:S01]  /*1260*/  LEA.HI R3, R4.reuse, R5.reuse, RZ, 0x2 ;  /* 0x0000000504037211 */ /* 0x0c0fe200078f10ff */
[----:B------:R-:W-:Y:S01]  /*1270*/  UIADD3 UR5, UR43, -0x1, URZ ;  /* 0xffffffff2b057890 */ /* 0x000fe2000fffe03f */
[----:B------:R-:W-:Y:S01]  /*1280*/  LEA.HI R4, R4, R5, RZ, 0x5 ;  /* 0x0000000504047211 */ /* 0x000fe200078f28ff */
[----:B------:R-:W-:Y:S01]  /*1290*/  USEL UR42, UR40, 0x1, UP0 ;  /* 0x00000001282a7887 */ /* 0x000fe20008000000 */
[--C-:B------:R-:W-:Y:S01]  /*12a0*/  SHF.R.S32.HI R74, RZ, 0x2, R3.reuse ;  /* 0x00000002ff4a7819 */ /* 0x100fe20000011403 */
[----:B------:R-:W3:Y:S01]  /*12b0*/  LDC R80, c[0x0][0x658] ;  /* 0x00019600ff507b82 */ /* 0x000ee20000000800 */
[----:B------:R-:W-:Y:S01]  /*12c0*/  SHF.R.S32.HI R7, RZ, 0x1f, R3 ;  /* 0x0000001fff077819 */ /* 0x000fe20000011403 */
[----:B------:R-:W-:Y:S01]  /*12d0*/  UISETP.NE.AND UP0, UPT, UR5, URZ, UPT ;  /* 0x0000003f0500728c */ /* 0x000fe2000bf05270 */
[----:B------:R-:W-:Y:S01]  /*12e0*/  LOP3.LUT R6, R3, 0xfffffffc, RZ, 0xc0, !PT ;  /* 0xfffffffc03067812 */ /* 0x000fe200078ec0ff */
[----:B------:R-:W-:Y:S01]  /*12f0*/  ULDC UR8, c[0x0][0x284] ;  /* 0x0000a10000087ab9 */ /* 0x000fe20000000800 */
[----:B------:R-:W-:Y:S01]  /*1300*/  LEA.HI R7, R7, R74, RZ, 0x3 ;  /* 0x0000004a07077211 */ /* 0x000fe200078f18ff */
[----:B------:R-:W-:Y:S01]  /*1310*/  USEL UR7, URZ, 0x1, UP0 ;  /* 0x000000013f077887 */ /* 0x000fe20008000000 */
[----:B------:R-:W-:Y:S01]  /*1320*/  SHF.R.S32.HI R3, RZ, 0x5, R4 ;  /* 0x00000005ff037819 */ /* 0x000fe20000011404 */
[----:B------:R-:W4:Y:S01]  /*1330*/  LDC.64 R78, c[0x0][0x5c8] ;  /* 0x00017200ff4e7b82 */ /* 0x000f220000000a00 */
[----:B------:R-:W-:Y:S01]  /*1340*/  LOP3.LUT R7, R7, 0xfffffff8, RZ, 0xc0, !PT ;  /* 0xfffffff807077812 */ /* 0x000fe200078ec0ff */
[----:B------:R-:W-:Y:S01]  /*1350*/  IMAD.IADD R6, R5, 0x1, -R6 ;  /* 0x0000000105067824 */ /* 0x000fe200078e0a06 */
[----:B------:R-:W-:Y:S01]  /*1360*/  LOP3.LUT R86, R23, 0x1, RZ, 0xfc, !PT ;  /* 0x0000000117567812 */ /* 0x000fe200078efcff */
[----:B------:R-:W-:Y:S01]  /*1370*/  IMAD.MOV.U32 R5, RZ, RZ, 0x1 ;  /* 0x00000001ff057424 */ /* 0x000fe200078e00ff */
[----:B------:R-:W-:Y:S01]  /*1380*/  USHF.L.U32 UR47, UR40, 0x1, URZ ;  /* 0x00000001282f7899 */ /* 0x000fe2000800063f */
[----:B------:R-:W-:Y:S01]  /*1390*/  IMAD.IADD R74, R74, 0x1, -R7 ;  /* 0x000000014a4a7824 */ /* 0x000fe200078e0a07 */
[----:B------:R-:W-:Y:S01]  /*13a0*/  UIADD3 UR42, -UR42, UR40, URZ ;  /* 0x000000282a2a7290 */ /* 0x000fe2000fffe13f */
[----:B------:R-:W0:Y:S01]  /*13b0*/  LDC R81, c[0x0][0x288] ;  /* 0x0000a200ff517b82 */ /* 0x000e220000000800 */
[----:B-1----:R-:W-:Y:S01]  /*13c0*/  ULEA UR41, UR4, UR41, 0x18 ;  /* 0x0000002904297291 */ /* 0x002fe2000f8ec03f */
[C-C-:B------:R-:W-:Y:S01]  /*13d0*/  IMAD R85, R3.reuse, -0x10, -R74.reuse ;  /* 0xfffffff003557824 */ /* 0x140fe200078e0a4a */
[--C-:B------:R-:W-:Y:S01]  /*13e0*/  SHF.R.S32.HI R75, RZ, 0x1f, R74.reuse ;  /* 0x0000001fff4b7819 */ /* 0x100fe2000001144a */
[----:B------:R-:W-:Y:S01]  /*13f0*/  USHF.L.U32 UR4, UR5, 0x3, URZ ;  /* 0x0000000305047899 */ /* 0x000fe2000800063f */
[----:B------:R-:W-:Y:S01]  /*1400*/  IMAD.SHL.U32 R76, R6, 0x2, RZ ;  /* 0x00000002064c7824 */ /* 0x000fe200078e00ff */
[----:B------:R-:W-:Y:S01]  /*1410*/  UIADD3 UR5, UR41, 0x180, URZ ;  /* 0x0000018029057890 */ /* 0x000fe2000fffe03f */
[----:B------:R-:W-:Y:S01]  /*1420*/  IMAD.U32 R87, RZ, RZ, UR7 ;  /* 0x00000007ff577e24 */ /* 0x000fe2000f8e00ff */
[----:B------:R-:W1:Y:S01]  /*1430*/  LDC R83, c[0x0][0x600] ;  /* 0x00018000ff537b82 */ /* 0x000e620000000800 */
[----:B------:R-:W-:Y:S01]  /*1440*/  IMAD.WIDE R74, R3, 0x10, R74 ;  /* 0x00000010034a7825 */ /* 0x000fe200078e024a */
[----:B------:R-:W-:Y:S01]  /*1450*/  UIADD3 UR6, UR41, 0x14180, URZ ;  /* 0x0001418029067890 */ /* 0x000fe2000fffe03f */
[----:B------:R-:W-:Y:S01]  /*1460*/  SHF.R.S32.HI R77, RZ, 0x1f, R76 ;  /* 0x0000001fff4d7819 */ /* 0x000fe2000001144c */
[----:B------:R-:W-:Y:S01]  /*1470*/  USHF.R.U32.HI UR5, URZ, 0x4, UR5 ;  /* 0x000000043f057899 */ /* 0x000fe20008011605 */
[----:B------:R-:W-:Y:S01]  /*1480*/  IMAD.MOV.U32 R3, RZ, RZ, -0x1 ;  /* 0xffffffffff037424 */ /* 0x000fe200078e00ff */
[----:B------:R-:W-:Y:S01]  /*1490*/  USHF.R.U32.HI UR6, URZ, 0x4, UR6 ;  /* 0x000000043f067899 */ /* 0x000fe20008011606 */
[----:B------:R-:W-:Y:S01]  /*14a0*/  VIADD R85, R85, UR8 ;  /* 0x0000000855557c36 */ /* 0x000fe20008000000 */
[----:B------:R-:W-:Y:S01]  /*14b0*/  UIADD3 UR48, UR41, 0x60, URZ ;  /* 0x0000006029307890 */ /* 0x000fe2000fffe03f */
[C---:B----4-:R-:W-:Y:S01]  /*14c0*/  SHF.L.U64.HI R79, R78.reuse, 0x3, R79 ;  /* 0x000000034e4f7819 */ /* 0x050fe2000001024f */
[----:B------:R-:W-:Y:S01]  /*14d0*/  ULOP3.LUT UR4, UR4, 0x8, URZ, 0xc0, !UPT ;  /* 0x0000000804047892 */ /* 0x000fe2000f8ec03f */
[-C--:B---3--:R-:W-:Y:S01]  /*14e0*/  SHF.L.U32 R3, R3, R80.reuse, RZ ;  /* 0x0000005003037219 */ /* 0x088fe200000006ff */
[----:B------:R-:W-:Y:S01]  /*14f0*/  ULOP3.LUT UR5, UR5, 0x3fff, URZ, 0xc0, !UPT ;  /* 0x00003fff05057892 */ /* 0x000fe2000f8ec03f */
[----:B------:R-:W-:Y:S01]  /*1500*/  SHF.L.U32 R80, R5, R80, RZ ;  /* 0x0000005005507219 */ /* 0x000fe200000006ff */
[----:B------:R-:W-:Y:S01]  /*1510*/  ULOP3.LUT UR6, UR6, 0x3fff, URZ, 0xc0, !UPT ;  /* 0x00003fff06067892 */ /* 0x000fe2000f8ec03f */
[----:B------:R-:W-:Y:S01]  /*1520*/  IMAD.SHL.U32 R78, R78, 0x8, RZ ;  /* 0x000000084e4e7824 */ /* 0x000fe200078e00ff */
[----:B------:R-:W-:Y:S01]  /*1530*/  LOP3.LUT R84, RZ, R3, RZ, 0x33, !PT ;  /* 0x00000003ff547212 */ /* 0x000fe200078e33ff */
[----:B0-----:R-:W-:Y:S01]  /*1540*/  IMAD R81, R6, -0x2, R81 ;  /* 0xfffffffe06517824 */ /* 0x001fe200078e0251 */
[----:B------:R-:W-:-:S02]  /*1550*/  ULEA UR43, UR43, UR48, 0x3 ;  /* 0x000000302b2b7291 */ /* 0x000fc4000f8e183f */
[----:B------:R-:W-:Y:S02]  /*1560*/  ULOP3.LUT UR49, UR4, 0x8, URZ, 0x3c, !UPT ;  /* 0x0000000804317892 */ /* 0x000fe4000f8e3c3f */
[----:B------:R-:W-:Y:S01]  /*1570*/  ULOP3.LUT UR44, UR4, 0x18, URZ, 0x3c, !UPT ;  /* 0x00000018042c7892 */ /* 0x000fe2000f8e3c3f */
[----:B-1----:R-:W-:Y:S01]  /*1580*/  VIADD R83, R83, 0xffffffff ;  /* 0xffffffff53537836 */ /* 0x002fe20000000000 */
[----:B------:R-:W-:Y:S02]  /*1590*/  ULOP3.LUT UR45, UR5, 0x10000, URZ, 0xfc, !UPT ;  /* 0x00010000052d7892 */ /* 0x000fe4000f8efc3f */
[----:B------:R-:W-:Y:S01]  /*15a0*/  ULOP3.LUT UR46, UR6, 0x10000, URZ, 0xfc, !UPT ;  /* 0x00010000062e7892 */ /* 0x000fe2000f8efc3f */
[----:B--2---:R-:W-:-:S11]  /*15b0*/  SHF.L.U64.HI R82, R8, 0x1, R0 ;  /* 0x0000000108527819 */ /* 0x004fd60000010200 */
.L_x_130:
[----:B------:R-:W-:-:S04]  /*15c0*/  SHF.L.U32 R0, R87, 0x1f, RZ ;  /* 0x0000001f57007819 */ /* 0x000fc800000006ff */
[----:B------:R-:W0:Y:S02]  /*15d0*/  SYNCS.PHASECHK.TRANS64.TRYWAIT P0, [UR43+-0x8], R0 ;  /* 0xfffff800ff0075a7 */ /* 0x000e24000800016b */
[----:B01-34-:R-:W-:Y:S05]  /*15e0*/  @!P0 BRA `(.L_x_15) ;  /* 0x0000005400b48947 */ /* 0x01bfea0003800000 */
.L_x_153:
[----:B------:R-:W-:Y:S02]  /*15f0*/  ULDC UR4, c[0x0][0x28c] ;  /* 0x0000a30000047ab9 */ /* 0x000fe40000000800 */
[----:B------:R-:W-:-:S13]  /*1600*/  ISETP.LT.AND P0, PT, RZ, UR4, PT ;  /* 0x00000004ff007c0c */ /* 0x000fda000bf01270 */
[----:B------:R-:W-:Y:S05]  /*1610*/  @P0 BRA `(.L_x_16) ;  /* 0x0000000000400947 */ /* 0x000fea0003800000 */
[----:B0-----:R-:W-:Y:S01]  /*1620*/  MOV R0, 0x0 ;  /* 0x0000000000007802 */ /* 0x001fe20000000f00 */
[----:B------:R-:W-:Y:S01]  /*1630*/  ULDC.64 UR4, c[0x4][0x68] ;  /* 0x01001a0000047ab9 */ /* 0x000fe20000000a00 */
[----:B------:R-:W-:Y:S01]  /*1640*/  ULDC.64 UR6, c[0x4][0x8] ;  /* 0x0100020000067ab9 */ /* 0x000fe20000000a00 */
[----:B------:R-:W-:Y:S01]  /*1650*/  IMAD.U32 R4, RZ, RZ, UR4 ;  /* 0x00000004ff047e24 */ /* 0x000fe2000f8e00ff */
[----:B------:R0:W1:Y:S01]  /*1660*/  LDC.64 R14, c[0x4][R0] ;  /* 0x01000000000e7b82 */ /* 0x0000620000000a00 */
[----:B------:R-:W-:Y:S01]  /*1670*/  IMAD.U32 R5, RZ, RZ, UR5 ;  /* 0x00000005ff057e24 */ /* 0x000fe2000f8e00ff */
[----:B------:R-:W-:Y:S01]  /*1680*/  ULDC.64 UR4, c[0x4][0x70] ;  /* 0x01001c0000047ab9 */ /* 0x000fe20000000a00 */
[----:B------:R-:W-:Y:S02]  /*1690*/  IMAD.U32 R10, RZ, RZ, UR6 ;  /* 0x00000006ff0a7e24 */ /* 0x000fe4000f8e00ff */
[----:B------:R-:W-:Y:S02]  /*16a0*/  IMAD.U32 R6, RZ, RZ, UR4 ;  /* 0x00000004ff067e24 */ /* 0x000fe4000f8e00ff */
[----:B------:R-:W-:-:S02]  /*16b0*/  IMAD.U32 R7, RZ, RZ, UR5 ;  /* 0x00000005ff077e24 */ /* 0x000fc4000f8e00ff */
[----:B------:R-:W-:Y:S02]  /*16c0*/  IMAD.U32 R11, RZ, RZ, UR7 ;  /* 0x00000007ff0b7e24 */ /* 0x000fe4000f8e00ff */
[----:B------:R-:W-:Y:S02]  /*16d0*/  IMAD.MOV.U32 R8, RZ, RZ, 0x1e1 ;  /* 0x000001e1ff087424 */ /* 0x000fe400078e00ff */
[----:B------:R-:W-:Y:S02]  /*16e0*/  IMAD.MOV.U32 R12, RZ, RZ, 0x1 ;  /* 0x00000001ff0c7424 */ /* 0x000fe400078e00ff */
[----:B0-----:R-:W-:-:S07]  /*16f0*/  IMAD.MOV.U32 R13, RZ, RZ, RZ ;  /* 0x000000ffff0d7224 */ /* 0x001fce00078e00ff */
[----:B------:R-:W-:-:S07]  /*1700*/  LEPC R20, `(.L_x_16) ;  /* 0x000000001014794e */ /* 0x000fce0000000000 */
[----:B-1---5:R-:W-:Y:S05]  /*1710*/  CALL.ABS.NOINC R14 ;  /* 0x000000000e007343 */ /* 0x022fea0003c00000 */
.L_x_16:
[----:B------:R-:W-:-:S13]  /*1720*/  ISETP.NE.AND P0, PT, R86, 0x3, PT ;  /* 0x000000035600780c */ /* 0x000fda0003f05270 */
[----:B------:R-:W-:Y:S05]  /*1730*/  @!P0 BRA `(.L_x_17) ;  /* 0x0000000000048947 */ /* 0x000fea0003800000 */
[----:B------:R-:W-:Y:S01]  /*1740*/  BPT.TRAP 0x1 ;  /* 0x000000040000795c */ /* 0x000fe20000300000 */
.L_x_17:
[----:B0-----:R-:W-:Y:S02]  /*1750*/  IMAD.U32 R3, RZ, RZ, UR38 ;  /* 0x00000026ff037e24 */ /* 0x001fe4000f8e00ff */
[----:B------:R-:W-:-:S03]  /*1760*/  IMAD.U32 R0, RZ, RZ, UR39 ;  /* 0x00000027ff007e24 */ /* 0x000fc6000f8e00ff */
[----:B------:R-:W-:Y:S02]  /*1770*/  LEA R3, R3, UR41, 0x3 ;  /* 0x0000002903037c11 */ /* 0x000fe4000f8e18ff */
[----:B------:R-:W-:-:S04]  /*1780*/  SHF.L.U32 R0, R0, 0x1f, RZ ;  /* 0x0000001f00007819 */ /* 0x000fc800000006ff */
[----:B------:R0:W1:Y:S01]  /*1790*/  SYNCS.PHASECHK.TRANS64.TRYWAIT P1, [R3+URZ], R0 ;  /* 0x00000000030075a7 */ /* 0x000062000802017f */
[----:B------:R-:W-:Y:S05]  /*17a0*/  @!P0 BRA `(.L_x_18) ;  /* 0x0000000000048947 */ /* 0x000fea0003800000 */
[----:B------:R-:W-:Y:S01]  /*17b0*/  BPT.TRAP 0x1 ;  /* 0x000000040000795c */ /* 0x000fe20000300000 */
.L_x_18:
[----:B-1----:R-:W-:Y:S05]  /*17c0*/  @P1 BRA `(.L_x_19) ;  /* 0x0000000000081947 */ /* 0x002fea0003800000 */
[----:B------:R-:W1:Y:S02]  /*17d0*/  SYNCS.PHASECHK.TRANS64.TRYWAIT P1, [R3+URZ], R0 ;  /* 0x00000000030075a7 */ /* 0x000e64000802017f */
[----:B-1----:R-:W-:Y:S05]  /*17e0*/  @!P1 BRA `(.L_x_20) ;  /* 0x00000054004c9947 */ /* 0x002fea0003800000 */
.L_x_19:
[----:B------:R-:W-:Y:S05]  /*17f0*/  WARPSYNC.ALL ;  /* 0x0000000000007948 */ /* 0x000fea0003800000 */
[----:B------:R-:W-:Y:S01]  /*1800*/  ULEA UR8, UR38, UR45, 0xa ;  /* 0x0000002d26087291 */ /* 0x000fe2000f8e503f */
[----:B------:R-:W-:Y:S01]  /*1810*/  WARPGROUP.ARRIVE ;  /* 0x00000000000079c5 */ /* 0x000fe20000000000 */
[----:B------:R-:W-:Y:S01]  /*1820*/  UIMAD UR9, UR38, 0x600, UR46 ;  /* 0x00000600260978a4 */ /* 0x000fe2000f8e022e */
[----:B01----:R-:W-:Y:S01]  /*1830*/  IMAD.U32 R0, RZ, RZ, UR42 ;  /* 0x0000002aff007e24 */ /* 0x003fe2000f8e00ff */
[----:B------:R-:W-:Y:S01]  /*1840*/  UMOV UR5, 0x40000040 ;  /* 0x4000004000057882 */ /* 0x000fe20000000000 */
[----:B------:R-:W-:-:S02]  /*1850*/  UMOV UR7, 0x40000040 ;  /* 0x4000004000077882 */ /* 0x000fc40000000000 */
[----:B------:R-:W-:Y:S01]  /*1860*/  UMOV UR4, UR8 ;  /* 0x0000000800047c82 */ /* 0x000fe20008000000 */
[----:B------:R-:W-:Y:S01]  /*1870*/  ISETP.GE.AND P1, PT, R0, 0x1, PT ;  /* 0x000000010000780c */ /* 0x000fe20003f26270 */
[----:B------:R-:W-:Y:S02]  /*1880*/  UMOV UR6, UR9 ;  /* 0x0000000900067c82 */ /* 0x000fe40008000000 */
[----:B------:R-:W-:Y:S01]  /*1890*/  HGMMA.64x96x16.F32.BF16 R24, gdesc[UR4], RZ, !UPT, gsb0 ;  /* 0x01600000041879f0 */ /* 0x000fe2000c0018ff */
[----:B------:R-:W-:Y:S02]  /*18a0*/  UIADD3 UR4, UR8, 0x2, URZ ;  /* 0x0000000208047890 */ /* 0x000fe4000fffe03f */
[----:B------:R-:W-:Y:S01]  /*18b0*/  UIADD3 UR6, UR9, 0x2, URZ ;  /* 0x0000000209067890 */ /* 0x000fe2000fffe03f */
[----:B------:R-:W-:Y:S01]  /*18c0*/  UMOV UR5, 0x40000040 ;  /* 0x4000004000057882 */ /* 0x000fe20000000000 */
[----:B------:R-:W-:Y:S01]  /*18d0*/  UMOV UR7, 0x40000040 ;  /* 0x4000004000077882 */ /* 0x000fe20000000000 */
[----:B------:R-:W-:-:S02]  /*18e0*/  WARPGROUP.DEPBAR.LE gsb0, 0x0 ;  /* 0x00008000000079c5 */ /* 0x000fc40000010000 */
[----:B------:R-:W-:-:S06]  /*18f0*/  WARPGROUP.ARRIVE ;  /* 0x00000000000079c5 */ /* 0x000fcc0000000000 */
[----:B------:R-:W-:Y:S01]  /*1900*/  HGMMA.64x96x16.F32.BF16 R24, gdesc[UR4], R24, gsb0 ;  /* 0x01600000041879f0 */ /* 0x000fe20008001818 */
[----:B------:R-:W-:Y:S02]  /*1910*/  UIADD3 UR4, UR8, 0x4, URZ ;  /* 0x0000000408047890 */ /* 0x000fe4000fffe03f */
[----:B------:R-:W-:Y:S01]  /*1920*/  UIADD3 UR6, UR9, 0x4, URZ ;  /* 0x0000000409067890 */ /* 0x000fe2000fffe03f */
[----:B------:R-:W-:Y:S01]  /*1930*/  UMOV UR5, 0x40000040 ;  /* 0x4000004000057882 */ /* 0x000fe20000000000 */
[----:B------:R-:W-:Y:S01]  /*1940*/  UMOV UR7, 0x40000040 ;  /* 0x4000004000077882 */ /* 0x000fe20000000000 */
[----:B------:R-:W-:Y:S02]  /*1950*/  WARPGROUP.DEPBAR.LE gsb0, 0x0 ;  /* 0x00008000000079c5 */ /* 0x000fe40000010000 */
        /* <DEDUP_REMOVED lines=36> */
[----:B------:R-:W-:Y:S03]  /*1ba0*/  HGMMA.64x96x16.F32.BF16 R24, gdesc[UR4], R24, gsb0 ;  /* 0x01600000041879f0 */ /* 0x000fe60008001818 */
[----:B------:R-:W-:Y:S02]  /*1bb0*/  WARPGROUP.DEPBAR.LE gsb0, 0x0 ;  /* 0x00008000000079c5 */ /* 0x000fe40000010000 */
[----:B------:R-:W-:Y:S05]  /*1bc0*/  @!P1 BRA `(.L_x_21) ;  /* 0x0000000400809947 */ /* 0x000fea0003800000 */
[----:B------:R-:W-:Y:S01]  /*1bd0*/  UIADD3 UR8, UR38, 0x1, URZ ;  /* 0x0000000126087890 */ /* 0x000fe2000fffe03f */
[----:B------:R-:W-:Y:S01]  /*1be0*/  IMAD.U32 R0, RZ, RZ, UR42 ;  /* 0x0000002aff007e24 */ /* 0x000fe2000f8e00ff */
[----:B------:R-:W-:Y:S02]  /*1bf0*/  UMOV UR9, UR38 ;  /* 0x0000002600097c82 */ /* 0x000fe40008000000 */
[----:B------:R-:W-:-:S04]  /*1c00*/  UISETP.NE.AND UP0, UPT, UR8, 0x5, UPT ;  /* 0x000000050800788c */ /* 0x000fc8000bf05270 */
[----:B------:R-:W-:Y:S02]  /*1c10*/  USEL UR4, URZ, 0x1, UP0 ;  /* 0x000000013f047887 */ /* 0x000fe40008000000 */
[----:B------:R-:W-:Y:S02]  /*1c20*/  USEL UR8, UR8, URZ, UP0 ;  /* 0x0000003f08087287 */ /* 0x000fe40008000000 */
[----:B------:R-:W-:-:S06]  /*1c30*/  ULOP3.LUT UR4, UR39, UR4, URZ, 0x3c, !UPT ;  /* 0x0000000427047292 */ /* 0x000fcc000f8e3c3f */
[----:B------:R-:W-:-:S07]  /*1c40*/  IMAD.U32 R5, RZ, RZ, UR4 ;  /* 0x00000004ff057e24 */ /* 0x000fce000f8e00ff */
.L_x_28:
[----:B01----:R-:W-:Y:S05]  /*1c50*/  @!P0 BRA `(.L_x_22) ;  /* 0x0000000000048947 */ /* 0x003fea0003800000 */
[----:B------:R-:W-:Y:S01]  /*1c60*/  BPT.TRAP 0x1 ;  /* 0x000000040000795c */ /* 0x000fe20000300000 */
.L_x_22:
[----:B------:R-:W-:Y:S01]  /*1c70*/  ULEA UR4, UR8, UR41, 0x3 ;  /* 0x0000002908047291 */ /* 0x000fe2000f8e183f */
[----:B------:R-:W-:-:S08]  /*1c80*/  SHF.L.U32 R3, R5, 0x1f, RZ ;  /* 0x0000001f05037819 */ /* 0x000fd000000006ff */
[----:B------:R0:W1:Y:S01]  /*1c90*/  SYNCS.PHASECHK.TRANS64.TRYWAIT P1, [UR4], R3 ;  /* 0x00000003ff0075a7 */ /* 0x0000620008020144 */
[----:B------:R-:W-:Y:S05]  /*1ca0*/  @!P0 BRA `(.L_x_23) ;  /* 0x0000000000048947 */ /* 0x000fea0003800000 */
[----:B------:R-:W-:Y:S01]  /*1cb0*/  BPT.TRAP 0x1 ;  /* 0x000000040000795c */ /* 0x000fe20000300000 */
.L_x_23:
[----:B-1----:R-:W-:Y:S05]  /*1cc0*/  @P1 BRA `(.L_x_24) ;  /* 0x0000000000081947 */ /* 0x002fea0003800000 */
[----:B------:R-:W1:Y:S02]  /*1cd0*/  SYNCS.PHASECHK.TRANS64.TRYWAIT P1, [UR4], R3 ;  /* 0x00000003ff0075a7 */ /* 0x000e640008020144 */
[----:B-1----:R-:W-:Y:S05]  /*1ce0*/  @!P1 BRA `(.L_x_25) ;  /* 0x0000005000209947 */ /* 0x002fea0003800000 */
.L_x_24:
[----:B------:R-:W-:Y:S01]  /*1cf0*/  ULEA UR11, UR8, UR45, 0xa ;  /* 0x0000002d080b7291 */ /* 0x000fe2000f8e503f */
[----:B------:R-:W-:Y:S01]  /*1d00*/  WARPGROUP.ARRIVE ;  /* 0x00000000000079c5 */ /* 0x000fe20000000000 */
[----:B------:R-:W-:Y:S01]  /*1d10*/  UIMAD UR10, UR8, 0x600, UR46 ;  /* 0x00000600080a78a4 */ /* 0x000fe2000f8e022e */
[----:B------:R-:W-:Y:S01]  /*1d20*/  UMOV UR5, 0x40000040 ;  /* 0x4000004000057882 */ /* 0x000fe20000000000 */
[----:B------:R-:W-:-:S03]  /*1d30*/  UMOV UR7, 0x40000040 ;  /* 0x4000004000077882 */ /* 0x000fc60000000000 */
[----:B------:R-:W-:Y:S02]  /*1d40*/  UMOV UR4, UR11 ;  /* 0x0000000b00047c82 */ /* 0x000fe40008000000 */
[----:B------:R-:W-:Y:S02]  /*1d50*/  UMOV UR6, UR10 ;  /* 0x0000000a00067c82 */ /* 0x000fe40008000000 */
[----:B------:R-:W-:Y:S01]  /*1d60*/  HGMMA.64x96x16.F32.BF16 R24, gdesc[UR4], R24, gsb0 ;  /* 0x01600000041879f0 */ /* 0x000fe20008001818 */
        /* <DEDUP_REMOVED lines=51> */
[----:B------:R-:W-:Y:S01]  /*20a0*/  BPT.TRAP 0x1 ;  /* 0x000000040000795c */ /* 0x000fe20000300000 */
.L_x_26:
[----:B------:R-:W-:Y:S01]  /*20b0*/  ULEA UR4, UR9, UR41, 0x3 ;  /* 0x0000002909047291 */ /* 0x000fe2000f8e183f */
[----:B------:R-:W-:-:S03]  /*20c0*/  ISETP.GT.U32.AND P1, PT, R23, 0x1, PT ;  /* 0x000000011700780c */ /* 0x000fc60003f24070 */
[----:B------:R-:W-:-:S04]  /*20d0*/  UIADD3 UR4, UR4, 0x28, URZ ;  /* 0x0000002804047890 */ /* 0x000fc8000fffe03f */
[----:B------:R-:W-:-:S09]  /*20e0*/  UPRMT UR4, URZ, 0x654, UR4 ;  /* 0x000006543f047896 */ /* 0x000fd20008000004 */
[----:B------:R-:W-:Y:S01]  /*20f0*/  SYNCS.ARRIVE.TRANS64.RED.A1T0 RZ, [UR4], RZ ;  /* 0x000000ffffff79a7 */ /* 0x000fe20008100404 */
[----:B------:R-:W-:Y:S05]  /*2100*/  @P1 BRA `(.L_x_27) ;  /* 0x0000000000041947 */ /* 0x000fea0003800000 */
[----:B------:R-:W-:Y:S01]  /*2110*/  BPT.TRAP 0x1 ;  /* 0x000000040000795c */ /* 0x000fe20000300000 */
.L_x_27:
[----:B------:R-:W-:Y:S01]  /*2120*/  UIADD3 UR8, UR8, 0x1, URZ ;  /* 0x0000000108087890 */ /* 0x000fe2000fffe03f */
[C---:B------:R-:W-:Y:S01]  /*2130*/  ISETP.GT.AND P1, PT, R0.reuse, 0x1, PT ;  /* 0x000000010000780c */ /* 0x040fe20003f24270 */
[----:B------:R-:W-:Y:S01]  /*2140*/  UIADD3 UR9, UR9, 0x1, URZ ;  /* 0x0000000109097890 */ /* 0x000fe2000fffe03f */
[----:B------:R-:W-:Y:S01]  /*2150*/  VIADD R0, R0, 0xffffffff ;  /* 0xffffffff00007836 */ /* 0x000fe20000000000 */
[----:B------:R-:W-:Y:S02]  /*2160*/  UISETP.NE.AND UP0, UPT, UR8, 0x5, UPT ;  /* 0x000000050800788c */ /* 0x000fe4000bf05270 */
[----:B------:R-:W-:Y:S02]  /*2170*/  UISETP.NE.AND UP1, UPT, UR9, 0x5, UPT ;  /* 0x000000050900788c */ /* 0x000fe4000bf25270 */
[----:B------:R-:W-:Y:S02]  /*2180*/  USEL UR4, URZ, 0x1, UP0 ;  /* 0x000000013f047887 */ /* 0x000fe40008000000 */
[----:B------:R-:W-:-:S02]  /*2190*/  USEL UR8, UR8, URZ, UP0 ;  /* 0x0000003f08087287 */ /* 0x000fc40008000000 */
[----:B------:R-:W-:Y:S02]  /*21a0*/  USEL UR9, UR9, URZ, UP1 ;  /* 0x0000003f09097287 */ /* 0x000fe40008800000 */
[----:B------:R-:W-:Y:S01]  /*21b0*/  LOP3.LUT R5, R5, UR4, RZ, 0x3c, !PT ;  /* 0x0000000405057c12 */ /* 0x000fe2000f8e3cff */
[----:B------:R-:W-:Y:S09]  /*21c0*/  @P1 BRA `(.L_x_28) ;  /* 0xfffffff800a01947 */ /* 0x000ff2000383ffff */
.L_x_21:
[----:B------:R-:W2:Y:S01]  /*21d0*/  LDC R0, c[0x0][0x28c] ;  /* 0x0000a300ff007b82 */ /* 0x000ea20000000800 */
[----:B01----:R-:W-:-:S04]  /*21e0*/  IMAD.U32 R3, RZ, RZ, UR49 ;  /* 0x00000031ff037e24 */ /* 0x003fc8000f8e00ff */
[----:B------:R0:W-:Y:S01]  /*21f0*/  SYNCS.ARRIVE.TRANS64.A1T0 RZ, [R3+UR48], RZ ;  /* 0x000000ff03ff79a7 */ /* 0x0001e20008100030 */
[----:B--2---:R-:W-:-:S13]  /*2200*/  ISETP.GE.AND P1, PT, R0, 0x1, PT ;  /* 0x000000010000780c */ /* 0x004fda0003f26270 */
[----:B0-----:R-:W-:Y:S05]  /*2210*/  @!P1 BRA `(.L_x_29) ;  /* 0x0000000000349947 */ /* 0x001fea0003800000 */
[----:B------:R-:W-:Y:S05]  /*2220*/  @!P0 BRA `(.L_x_30) ;  /* 0x0000000000048947 */ /* 0x000fea0003800000 */
[----:B------:R-:W-:Y:S01]  /*2230*/  BPT.TRAP 0x1 ;  /* 0x000000040000795c */ /* 0x000fe20000300000 */
.L_x_30:
[----:B------:R-:W-:Y:S01]  /*2240*/  UIADD3 UR6, UR38, UR42, URZ ;  /* 0x0000002a26067290 */ /* 0x000fe2000fffe03f */
[----:B------:R-:W-:-:S03]  /*2250*/  ISETP.GT.U32.AND P0, PT, R23, 0x1, PT ;  /* 0x000000011700780c */ /* 0x000fc60003f04070 */
[----:B------:R-:W-:-:S04]  /*2260*/  UIMAD.WIDE.U32 UR4, UR6, -0x33333333, URZ ;  /* 0xcccccccd060478a5 */ /* 0x000fc8000f8e003f */
[----:B------:R-:W-:-:S04]  /*2270*/  USHF.R.U32.HI UR4, URZ, 0x2, UR5 ;  /* 0x000000023f047899 */ /* 0x000fc80008011605 */
[----:B------:R-:W-:-:S04]  /*2280*/  UIMAD UR6, UR4, -0x5, UR6 ;  /* 0xfffffffb040678a4 */ /* 0x000fc8000f8e0206 */
[----:B------:R-:W-:-:S04]  /*2290*/  ULEA UR6, UR6, UR41, 0x3 ;  /* 0x0000002906067291 */ /* 0x000fc8000f8e183f */
[----:B------:R-:W-:-:S04]  /*22a0*/  UIADD3 UR6, UR6, 0x28, URZ ;  /* 0x0000002806067890 */ /* 0x000fc8000fffe03f */
[----:B------:R-:W-:-:S09]  /*22b0*/  UPRMT UR6, URZ, 0x654, UR6 ;  /* 0x000006543f067896 */ /* 0x000fd20008000006 */
[----:B------:R-:W-:Y:S01]  /*22c0*/  SYNCS.ARRIVE.TRANS64.RED.A1T0 RZ, [UR6], RZ ;  /* 0x000000ffffff79a7 */ /* 0x000fe20008100406 */
[----:B------:R-:W-:Y:S05]  /*22d0*/  @P0 BRA `(.L_x_29) ;  /* 0x0000000000040947 */ /* 0x000fea0003800000 */
[----:B------:R-:W-:Y:S01]  /*22e0*/  BPT.TRAP 0x1 ;  /* 0x000000040000795c */ /* 0x000fe20000300000 */
.L_x_29:
[----:B------:R-:W-:Y:S01]  /*22f0*/  SHF.L.U32 R0, R87, 0x1f, RZ ;  /* 0x0000001f57007819 */ /* 0x000fe200000006ff */
[----:B------:R-:W-:Y:S01]  /*2300*/  UIADD3 UR38, UR38, UR47, URZ ;  /* 0x0000002f26267290 */ /* 0x000fe2000fffe03f */
[----:B------:R-:W-:Y:S01]  /*2310*/  SHF.R.S32.HI R9, RZ, 0x1f, R19 ;  /* 0x0000001fff097819 */ /* 0x000fe20000011413 */
[----:B------:R-:W-:Y:S01]  /*2320*/  UISETP.GE.U32.AND UP1, UPT, UR47, 0x5, UPT ;  /* 0x000000052f00788c */ /* 0x000fe2000bf26070 */
[----:B------:R-:W0:Y:S01]  /*2330*/  SYNCS.PHASECHK.TRANS64.TRYWAIT P0, [UR43+0x8], R0 ;  /* 0x00000800ff0075a7 */ /* 0x000e22000800016b */
[----:B------:R-:W-:-:S04]  /*2340*/  UISETP.GT.U32.AND UP0, UPT, UR38, 0x4, UPT ;  /* 0x000000042600788c */ /* 0x000fc8000bf04070 */
[----:B------:R-:W-:-:S04]  /*2350*/  UISETP.LT.U32.AND UP0, UPT, UR47, 0x5, UP0 ;  /* 0x000000052f00788c */ /* 0x000fc80008701070 */
[----:B------:R-:W-:Y:S02]  /*2360*/  USEL UR6, URZ, 0x1, !UP0 ;  /* 0x000000013f067887 */ /* 0x000fe4000c000000 */
[----:B------:R-:W-:Y:S02]  /*2370*/  @UP1 UIMAD.WIDE.U32 UR4, UR38, -0x33333333, URZ ;  /* 0xcccccccd260418a5 */ /* 0x000fe4000f8e003f */
[----:B------:R-:W-:Y:S02]  /*2380*/  ULOP3.LUT UR39, UR39, UR6, URZ, 0x3c, !UPT ;  /* 0x0000000627277292 */ /* 0x000fe4000f8e3c3f */
[----:B------:R-:W-:-:S04]  /*2390*/  @UP1 USHF.R.U32.HI UR4, URZ, 0x2, UR5 ;  /* 0x000000023f041899 */ /* 0x000fc80008011605 */
[----:B------:R-:W-:Y:S01]  /*23a0*/  @UP1 ULOP3.LUT UR39, UR39, 0x1, UR4, 0x78, !UPT ;  /* 0x0000000127271892 */ /* 0x000fe2000f8e7804 */
[----:B0-----:R-:W-:Y:S11]  /*23b0*/  @!P0 BRA `(.L_x_31) ;  /* 0x0000004800848947 */ /* 0x001ff60003800000 */
.L_x_154:
[----:B------:R-:W-:Y:S01]  /*23c0*/  ULDC.64 UR4, c[0x0][0x5d0] ;  /* 0x0001740000047ab9 */ /* 0x000fe20000000a00 */
[----:B------:R-:W-:Y:S01]  /*23d0*/  ULDC UR6, c[0x0][0x284] ;  /* 0x0000a10000067ab9 */ /* 0x000fe20000000800 */
[----:B0-----:R-:W-:Y:S02]  /*23e0*/  IMAD R0, R9, UR4, RZ ;  /* 0x0000000409007c24 */ /* 0x001fe4000f8e02ff */
[----:B------:R-:W-:Y:S02]  /*23f0*/  IMAD R12, R18, 0x60, RZ ;  /* 0x00000060120c7824 */ /* 0x000fe400078e02ff */
[C---:B------:R-:W-:Y:S02]  /*2400*/  IMAD R3, R19.reuse, UR5, R0 ;  /* 0x0000000513037c24 */ /* 0x040fe4000f8e0200 */
[----:B------:R-:W-:Y:S01]  /*2410*/  IMAD.SHL.U32 R0, R22, 0x40, RZ ;  /* 0x0000004016007824 */ /* 0x000fe200078e00ff */
[----:B------:R-:W-:Y:S01]  /*2420*/  SHF.R.S32.HI R13, RZ, 0x1f, R12 ;  /* 0x0000001fff0d7819 */ /* 0x000fe2000001140c */
[----:B------:R-:W-:Y:S01]  /*2430*/  IMAD.WIDE.U32 R4, R19, UR4, R76 ;  /* 0x0000000413047c25 */ /* 0x000fe2000f8e004c */
[----:B------:R-:W-:-:S02]  /*2440*/  ULDC.64 UR4, c[0x0][0x5c8] ;  /* 0x0001720000047ab9 */ /* 0x000fc40000000a00 */
[----:B------:R-:W-:Y:S01]  /*2450*/  ISETP.GE.AND P0, PT, R0, UR6, PT ;  /* 0x0000000600007c0c */ /* 0x000fe2000bf06270 */
[----:B------:R-:W-:Y:S01]  /*2460*/  ULDC UR6, c[0x0][0x288] ;  /* 0x0000a20000067ab9 */ /* 0x000fe20000000800 */
[----:B------:R-:W-:Y:S01]  /*2470*/  IADD3 R4, P1, R12, R4, RZ ;  /* 0x000000040c047210 */ /* 0x000fe20007f3e0ff */
[----:B------:R-:W-:Y:S01]  /*2480*/  IMAD.WIDE R20, R22, 0x40, R74 ;  /* 0x0000004016147825 */ /* 0x000fe200078e024a */
[----:B------:R-:W-:Y:S02]  /*2490*/  ISETP.GE.OR P0, PT, R12, UR6, P0 ;  /* 0x000000060c007c0c */ /* 0x000fe40008706670 */
[----:B------:R-:W-:Y:S01]  /*24a0*/  IADD3.X R5, R13, R5, R3, P1, !PT ;  /* 0x000000050d057210 */ /* 0x000fe20000ffe403 */
[----:B------:R-:W-:-:S04]  /*24b0*/  IMAD R7, R21, UR4, RZ ;  /* 0x0000000415077c24 */ /* 0x000fc8000f8e02ff */
[C---:B------:R-:W-:Y:S02]  /*24c0*/  IMAD R7, R20.reuse, UR5, R7 ;  /* 0x0000000514077c24 */ /* 0x040fe4000f8e0207 */
[----:B------:R-:W-:-:S04]  /*24d0*/  IMAD.WIDE.U32 R88, R20, UR4, R4 ;  /* 0x0000000414587c25 */ /* 0x000fc8000f8e0004 */
[----:B------:R-:W-:Y:S05]  /*24e0*/  @P0 BRA `(.L_x_32) ;  /* 0x00000030001c0947 */ /* 0x000fea0003800000 */
[----:B-----5:R-:W-:Y:S01]  /*24f0*/  FSETP.NEU.AND P0, PT, R73, RZ, PT ;  /* 0x000000ff4900720b */ /* 0x020fe20003f0d000 */
[----:B------:R-:W-:Y:S01]  /*2500*/  IMAD.IADD R3, R81, 0x1, -R12 ;  /* 0x0000000151037824 */ /* 0x000fe200078e0a0c */
[----:B------:R-:W-:Y:S01]  /*2510*/  BSSY B0, `(.L_x_32) ;  /* 0x0000304000007945 */ /* 0x000fe20003800000 */
[----:B------:R-:W-:Y:S02]  /*2520*/  IMAD.IADD R0, R85, 0x1, -R0 ;  /* 0x0000000155007824 */ /* 0x000fe400078e0a00 */
[----:B------:R-:W-:Y:S01]  /*2530*/  IMAD.IADD R97, R89, 0x1, R7 ;  /* 0x0000000159617824 */ /* 0x000fe200078e0207 */
[----:B------:R-:W-:-:S04]  /*2540*/  ISETP.GT.AND P2, PT, R3, RZ, PT ;  /* 0x000000ff0300720c */ /* 0x000fc80003f44270 */
[----:B------:R-:W-:-:S03]  /*2550*/  ISETP.GT.AND P1, PT, R0, RZ, P2 ;  /* 0x000000ff0000720c */ /* 0x000fc60001724270 */
[----:B------:R-:W-:Y:S10]  /*2560*/  @!P0 BRA `(.L_x_33) ;  /* 0x0000002000808947 */ /* 0x000ff40003800000 */
[----:B------:R-:W0:Y:S01]  /*2570*/  LDC.64 R90, c[0x0][0x5b8] ;  /* 0x00016e00ff5a7b82 */ /* 0x000e220000000a00 */
[----:B------:R-:W-:-:S07]  /*2580*/  ULDC.64 UR4, c[0x0][0x5c0] ;  /* 0x0001700000047ab9 */ /* 0x000fce0000000a00 */
[----:B------:R-:W1:Y:S08]  /*2590*/  LDC.64 R92, c[0x0][0x5b0] ;  /* 0x00016c00ff5c7b82 */ /* 0x000e700000000a00 */
[----:B------:R-:W2:Y:S01]  /*25a0*/  LDC.64 R94, c[0x0][0x5a8] ;  /* 0x00016a00ff5e7b82 */ /* 0x000ea20000000a00 */
[-C--:B0-----:R-:W-:Y:S02]  /*25b0*/  IMAD R6, R9, R90.reuse, RZ ;  /* 0x0000005a09067224 */ /* 0x081fe400078e02ff */
[----:B------:R-:W-:-:S04]  /*25c0*/  IMAD.WIDE.U32 R4, R19, R90, R76 ;  /* 0x0000005a13047225 */ /* 0x000fc800078e004c */
[----:B------:R-:W-:Y:S01]  /*25d0*/  IMAD R89, R19, R91, R6 ;  /* 0x0000005b13597224 */ /* 0x000fe200078e0206 */
[----:B------:R-:W-:Y:S01]  /*25e0*/  IADD3 R6, P0, R12, R4, RZ ;  /* 0x000000040c067210 */ /* 0x000fe20007f1e0ff */
[----:B-1----:R-:W-:-:S03]  /*25f0*/  IMAD R4, R21, R92, RZ ;  /* 0x0000005c15047224 */ /* 0x002fc600078e02ff */
[----:B------:R-:W-:Y:S01]  /*2600*/  IADD3.X R7, R13, R5, R89, P0, !PT ;  /* 0x000000050d077210 */ /* 0x000fe200007fe459 */
[C---:B------:R-:W-:Y:S02]  /*2610*/  IMAD R91, R20.reuse, R93, R4 ;  /* 0x0000005d145b7224 */ /* 0x040fe400078e0204 */
[----:B------:R-:W-:-:S04]  /*2620*/  IMAD.WIDE.U32 R4, R20, R92, R6 ;  /* 0x0000005c14047225 */ /* 0x000fc800078e0006 */
[----:B------:R-:W-:Y:S01]  /*2630*/  IMAD.IADD R5, R5, 0x1, R91 ;  /* 0x0000000105057824 */ /* 0x000fe200078e025b */
[----:B--2---:R-:W-:-:S04]  /*2640*/  LEA R10, P0, R4, R94, 0x1 ;  /* 0x0000005e040a7211 */ /* 0x004fc800078008ff */
[----:B------:R-:W-:-:S05]  /*2650*/  LEA.HI.X R11, R4, R95, R5, 0x1, P0 ;  /* 0x0000005f040b7211 */ /* 0x000fca00000f0c05 */
[----:B------:R-:W2:Y:S01]  /*2660*/  @P1 LDG.E.LTC128B.U16 R18, desc[UR36][R10.64] ;  /* 0x000000240a121981 */ /* 0x000ea2000c1e1520 */
[----:B------:R-:W-:Y:S01]  /*2670*/  IMAD.WIDE.U32 R4, R20, R92, R12 ;  /* 0x0000005c14047225 */ /* 0x000fe200078e000c */
[----:B------:R-:W-:Y:S02]  /*2680*/  BSSY B1, `(.L_x_34) ;  /* 0x0000015000017945 */ /* 0x000fe40003800000 */
[----:B------:R-:W-:-:S04]  /*2690*/  IADD3 R14, P0, R76, R4, RZ ;  /* 0x000000044c0e7210 */ /* 0x000fc80007f1e0ff */
[----:B------:R-:W-:Y:S02]  /*26a0*/  IADD3.X R15, R77, R91, R5, P0, !PT ;  /* 0x0000005b4d0f7210 */ /* 0x000fe400007fe405 */
[----:B------:R-:W-:Y:S01]  /*26b0*/  LEA R8, P0, R88, UR4, 0x1 ;  /* 0x0000000458087c11 */ /* 0x000fe2000f8008ff */
[----:B------:R-:W-:-:S03]  /*26c0*/  IMAD.WIDE.U32 R14, R19, R90, R14 ;  /* 0x0000005a130e7225 */ /* 0x000fc600078e000e */
[----:B------:R-:W-:Y:S02]  /*26d0*/  LEA.HI.X R9, R88, UR5, R97, 0x1, P0 ;  /* 0x0000000558097c11 */ /* 0x000fe400080f0c61 */
[----:B------:R-:W-:-:S04]  /*26e0*/  ISETP.GT.AND P0, PT, R3, 0x1, PT ;  /* 0x000000010300780c */ /* 0x000fc80003f04270 */
[----:B------:R-:W-:Y:S01]  /*26f0*/  ISETP.GT.AND P3, PT, R0, RZ, P0 ;  /* 0x000000ff0000720c */ /* 0x000fe20000764270 */
[----:B--2---:R-:W-:-:S04]  /*2700*/  IMAD.U32 R4, R18, 0x10000, RZ ;  /* 0x0001000012047824 */ /* 0x004fc800078e00ff */
[----:B------:R-:W-:Y:S01]  /*2710*/  FMUL R5, R4, R73 ;  /* 0x0000004904057220 */ /* 0x000fe20000400000 */
[----:B------:R-:W-:-:S03]  /*2720*/  LEA R4, P4, R14, R94, 0x1 ;  /* 0x0000005e0e047211 */ /* 0x000fc600078808ff */
[----:B------:R-:W-:-:S05]  /*2730*/  FFMA R5, R24, R72, R5 ;  /* 0x0000004818057223 */ /* 0x000fca0000000005 */
[----:B------:R-:W-:Y:S01]  /*2740*/  F2FP.BF16.F32.PACK_AB R10, RZ, R5 ;  /* 0x00000005ff0a723e */ /* 0x000fe200000010ff */
[----:B------:R-:W-:-:S03]  /*2750*/  IMAD.IADD R5, R89, 0x1, R15 ;  /* 0x0000000159057824 */ /* 0x000fc600078e020f */
[----:B------:R-:W-:Y:S01]  /*2760*/  PRMT R11, R10, 0x7610, R11 ;  /* 0x000076100a0b7816 */ /* 0x000fe2000000000b */
[----:B------:R-:W-:Y:S01]  /*2770*/  IMAD.SHL.U32 R10, R92, 0x8, RZ ;  /* 0x000000085c0a7824 */ /* 0x000fe200078e00ff */
[----:B------:R-:W-:-:S03]  /*2780*/  LEA.HI.X R5, R14, R95, R5, 0x1, P4 ;  /* 0x0000005f0e057211 */ /* 0x000fc600020f0c05 */
[----:B------:R0:W-:Y:S02]  /*2790*/  @P1 STG.E.U16 desc[UR36][R8.64], R11 ;  /* 0x0000000b08001986 */ /* 0x0001e4000c101524 */
[----:B0-----:R-:W-:Y:S01]  /*27a0*/  SHF.L.U64.HI R11, R92, 0x3, R93 ;  /* 0x000000035c0b7819 */ /* 0x001fe2000001025d */
[----:B------:R-:W-:Y:S06]  /*27b0*/  @!P3 BRA `(.L_x_35) ;  /* 0x000000000004b947 */ /* 0x000fec0003800000 */
[----:B------:R0:W5:Y:S02]  /*27c0*/  LDG.E.LTC128B.U16 R18, desc[UR36][R4.64+0x2] ;  /* 0x0000022404127981 */ /* 0x000164000c1e1520 */
.L_x_35:
[----:B------:R-:W-:Y:S05]  /*27d0*/  BSYNC B1 ;  /* 0x0000000000017941 */ /* 0x000fea0003800000 */
.L_x_34:
[----:B------:R-:W-:Y:S01]  /*27e0*/  IMAD.WIDE.U32 R10, R20, R92, R10 ;  /* 0x0000005c140a7225 */ /* 0x000fe200078e000a */
[----:B------:R-:W-:-:S03]  /*27f0*/  ISETP.GT.AND P2, PT, R0, 0x8, P2 ;  /* 0x000000080000780c */ /* 0x000fc60001744270 */
[----:B-----5:R-:W-:Y:S01]  /*2800*/  IMAD.U32 R14, R18, 0x10000, RZ ;  /* 0x00010000120e7824 */ /* 0x020fe200078e00ff */
[----:B------:R-:W-:Y:S01]  /*2810*/  IADD3 R6, P1, R6, R10, RZ ;  /* 0x0000000a06067210 */ /* 0x000fe20007f3e0ff */
[----:B------:R-:W-:Y:S02]  /*2820*/  IMAD.IADD R91, R91, 0x1, R11 ;  /* 0x000000015b5b7824 */ /* 0x000fe400078e020b */
[----:B------:R-:W-:Y:S02]  /*2830*/  FMUL R14, R14, R73 ;  /* 0x000000490e0e7220 */ /* 0x000fe40000400000 */
[----:B------:R-:W-:Y:S02]  /*2840*/  IMAD.X R7, R91, 0x1, R7, P1 ;  /* 0x000000015b077824 */ /* 0x000fe400008e0607 */
[----:B------:R-:W-:Y:S01]  /*2850*/  FFMA R25, R25, R72, R14 ;  /* 0x0000004819197223 */ /* 0x000fe2000000000e */
[----:B------:R-:W-:-:S04]  /*2860*/  LEA R14, P1, R6, R94, 0x1 ;  /* 0x0000005e060e7211 */ /* 0x000fc800078208ff */
[----:B------:R-:W-:Y:S01]  /*2870*/  LEA.HI.X R15, R6, R95, R7, 0x1, P1 ;  /* 0x0000005f060f7211 */ /* 0x000fe200008f0c07 */
[----:B------:R-:W-:Y:S01]  /*2880*/  @P3 IMAD.MOV.U32 R6, RZ, RZ, R8 ;  /* 0x000000ffff063224 */ /* 0x000fe200078e0008 */
[----:B------:R-:W-:Y:S01]  /*2890*/  F2FP.BF16.F32.PACK_AB R25, RZ, R25 ;  /* 0x00000019ff19723e */ /* 0x000fe200000010ff */
[----:B------:R-:W-:-:S05]  /*28a0*/  @P3 IMAD.MOV.U32 R7, RZ, RZ, R9 ;  /* 0x000000ffff073224 */ /* 0x000fca00078e0009 */
[----:B------:R1:W-:Y:S04]  /*28b0*/  @P3 STG.E.U16 desc[UR36][R6.64+0x2], R25 ;  /* 0x0000021906003986 */ /* 0x0003e8000c101524 */
[----:B------:R-:W2:Y:S01]  /*28c0*/  @P2 LDG.E.LTC128B.U16 R18, desc[UR36][R14.64] ;  /* 0x000000240e122981 */ /* 0x000ea2000c1e1520 */
[----:B------:R-:W-:Y:S01]  /*28d0*/  IADD3 R12, P1, P3, R76, R10, R12 ;  /* 0x0000000a4c0c7210 */ /* 0x000fe20007b3e00c */
[----:B------:R-:W-:Y:S01]  /*28e0*/  BSSY B1, `(.L_x_36) ;  /* 0x0000011000017945 */ /* 0x000fe20003800000 */
[----:B------:R-:W-:Y:S02]  /*28f0*/  ISETP.GT.AND P0, PT, R0, 0x8, P0 ;  /* 0x000000080000780c */ /* 0x000fe40000704270 */
[----:B------:R-:W-:-:S03]  /*2900*/  IADD3.X R13, R77, R91, R13, P1, P3 ;  /* 0x0000005b4d0d7210 */ /* 0x000fc60000fe640d */
[----:B------:R-:W-:Y:S01]  /*2910*/  IMAD.WIDE.U32 R12, R19, R90, R12 ;  /* 0x0000005a130c7225 */ /* 0x000fe200078e000c */
[----:B------:R-:W-:-:S03]  /*2920*/  SHF.L.U64.HI R19, R78, 0x1, R79 ;  /* 0x000000014e137819 */ /* 0x000fc6000001024f */
[----:B------:R-:W-:Y:S01]  /*2930*/  IMAD.IADD R13, R89, 0x1, R13 ;  /* 0x00000001590d7824 */ /* 0x000fe200078e020d */
[----:B-1----:R-:W-:-:S04]  /*2940*/  LEA R6, P3, R12, R94, 0x1 ;  /* 0x0000005e0c067211 */ /* 0x002fc800078608ff */
[----:B------:R-:W-:Y:S01]  /*2950*/  LEA.HI.X R7, R12, R95, R13, 0x1, P3 ;  /* 0x0000005f0c077211 */ /* 0x000fe200018f0c0d */
[----:B--2---:R-:W-:-:S04]  /*2960*/  IMAD.U32 R10, R18, 0x10000, RZ ;  /* 0x00010000120a7824 */ /* 0x004fc800078e00ff */
[----:B------:R-:W-:Y:S01]  /*2970*/  FMUL R11, R10, R73 ;  /* 0x000000490a0b7220 */ /* 0x000fe20000400000 */
[----:B------:R-:W-:-:S03]  /*2980*/  LEA R10, P1, R78, R8, 0x1 ;  /* 0x000000084e0a7211 */ /* 0x000fc600078208ff */
[----:B------:R-:W-:-:S05]  /*2990*/  FFMA R11, R26, R72, R11 ;  /* 0x000000481a0b7223 */ /* 0x000fca000000000b */
[----:B------:R-:W-:Y:S01]  /*29a0*/  F2FP.BF16.F32.PACK_AB R14, RZ, R11 ;  /* 0x0000000bff0e723e */ /* 0x000fe200000010ff */
[----:B------:R-:W-:-:S05]  /*29b0*/  IMAD.X R11, R19, 0x1, R9, P1 ;  /* 0x00000001130b7824 */ /* 0x000fca00008e0609 */
[----:B------:R1:W-:Y:S01]  /*29c0*/  @P2 STG.E.U16 desc[UR36][R10.64], R14 ;  /* 0x0000000e0a002986 */ /* 0x0003e2000c101524 */
[----:B------:R-:W-:Y:S05]  /*29d0*/  @!P0 BRA `(.L_x_37) ;  /* 0x0000000000048947 */ /* 0x000fea0003800000 */
[----:B------:R2:W5:Y:S02]  /*29e0*/  LDG.E.LTC128B.U16 R18, desc[UR36][R6.64+0x2] ;  /* 0x0000022406127981 */ /* 0x000564000c1e1520 */
.L_x_37:
[----:B------:R-:W-:Y:S05]  /*29f0*/  BSYNC B1 ;  /* 0x0000000000017941 */ /* 0x000fea0003800000 */
.L_x_36:
[----:B-----5:R-:W-:Y:S01]  /*2a00*/  IMAD.U32 R12, R18, 0x10000, RZ ;  /* 0x00010000120c7824 */ /* 0x020fe200078e00ff */
[----:B------:R-:W-:Y:S01]  /*2a10*/  ISETP.GT.AND P1, PT, R3, 0x8, PT ;  /* 0x000000080300780c */ /* 0x000fe20003f24270 */
[----:B------:R-:W-:Y:S02]  /*2a20*/  BSSY B1, `(.L_x_38) ;  /* 0x0000008000017945 */ /* 0x000fe40003800000 */
[----:B------:R-:W-:Y:S01]  /*2a30*/  FMUL R12, R12, R73 ;  /* 0x000000490c0c7220 */ /* 0x000fe20000400000 */
[----:B------:R-:W-:-:S03]  /*2a40*/  ISETP.GT.AND P2, PT, R0, RZ, P1 ;  /* 0x000000ff0000720c */ /* 0x000fc60000f44270 */
[----:B------:R-:W-:-:S05]  /*2a50*/  FFMA R12, R27, R72, R12 ;  /* 0x000000481b0c7223 */ /* 0x000fca000000000c */
[----:B------:R-:W-:-:S05]  /*2a60*/  F2FP.BF16.F32.PACK_AB R12, RZ, R12 ;  /* 0x0000000cff0c723e */ /* 0x000fca00000010ff */
[----:B------:R3:W-:Y:S01]  /*2a70*/  @P0 STG.E.U16 desc[UR36][R10.64+0x2], R12 ;  /* 0x0000020c0a000986 */ /* 0x0007e2000c101524 */
[----:B------:R-:W-:Y:S05]  /*2a80*/  @!P2 BRA `(.L_x_39) ;  /* 0x000000000004a947 */ /* 0x000fea0003800000 */
[----:B------:R4:W5:Y:S02]  /*2a90*/  LDG.E.LTC128B.U16 R18, desc[UR36][R4.64+0x10] ;  /* 0x0000102404127981 */ /* 0x000964000c1e1520 */
.L_x_39:
[----:B------:R-:W-:Y:S05]  /*2aa0*/  BSYNC B1 ;  /* 0x0000000000017941 */ /* 0x000fea0003800000 */
.L_x_38:
[----:B---3-5:R-:W-:Y:S01]  /*2ab0*/  IMAD.U32 R12, R18, 0x10000, RZ ;  /* 0x00010000120c7824 */ /* 0x028fe200078e00ff */
        /* <DEDUP_REMOVED lines=9> */
.L_x_41:
[----:B------:R-:W-:Y:S05]  /*2b50*/  BSYNC B1 ;  /* 0x0000000000017941 */ /* 0x000fea0003800000 */
.L_x_40:
[----:B-----5:R-:W-:Y:S01]  /*2b60*/  IMAD.U32 R12, R18, 0x10000, RZ ;  /* 0x00010000120c7824 */ /* 0x020fe200078e00ff */
[----:B------:R-:W-:Y:S01]  /*2b70*/  ISETP.GT.AND P1, PT, R0, 0x8, P1 ;  /* 0x000000080000780c */ /* 0x000fe20000f24270 */
[----:B------:R-:W-:Y:S02]  /*2b80*/  BSSY B1, `(.L_x_42) ;  /* 0x0000007000017945 */ /* 0x000fe40003800000 */
[----:B------:R-:W-:-:S04]  /*2b90*/  FMUL R12, R12, R73 ;  /* 0x000000490c0c7220 */ /* 0x000fc80000400000 */
[----:B------:R-:W-:-:S05]  /*2ba0*/  FFMA R12, R29, R72, R12 ;  /* 0x000000481d0c7223 */ /* 0x000fca000000000c */
[----:B------:R-:W-:-:S05]  /*2bb0*/  F2FP.BF16.F32.PACK_AB R12, RZ, R12 ;  /* 0x0000000cff0c723e */ /* 0x000fca00000010ff */
[----:B------:R0:W-:Y:S01]  /*2bc0*/  @P3 STG.E.U16 desc[UR36][R8.64+0x12], R12 ;  /* 0x0000120c08003986 */ /* 0x0001e2000c101524 */
[----:B------:R-:W-:Y:S05]  /*2bd0*/  @!P1 BRA `(.L_x_43) ;  /* 0x0000000000049947 */ /* 0x000fea0003800000 */
[----:B------:R0:W5:Y:S02]  /*2be0*/  LDG.E.LTC128B.U16 R18, desc[UR36][R6.64+0x10] ;  /* 0x0000102406127981 */ /* 0x000164000c1e1520 */
.L_x_43:
[----:B------:R-:W-:Y:S05]  /*2bf0*/  BSYNC B1 ;  /* 0x0000000000017941 */ /* 0x000fea0003800000 */
.L_x_42:
[----:B0----5:R-:W-:Y:S01]  /*2c00*/  IMAD.U32 R12, R18, 0x10000, RZ ;  /* 0x00010000120c7824 */ /* 0x021fe200078e00ff */
[----:B------:R-:W-:Y:S01]  /*2c10*/  ISETP.GT.AND P0, PT, R0, 0x8, P0 ;  /* 0x000000080000780c */ /* 0x000fe20000704270 */
[----:B------:R-:W-:Y:S02]  /*2c20*/  BSSY B1, `(.L_x_44) ;  /* 0x0000007000017945 */ /* 0x000fe40003800000 */
[----:B---3--:R-:W-:-:S04]  /*2c30*/  FMUL R13, R12, R73 ;  /* 0x000000490c0d7220 */ /* 0x008fc80000400000 */
[----:B------:R-:W-:-:S05]  /*2c40*/  FFMA R13, R30, R72, R13 ;  /* 0x000000481e0d7223 */ /* 0x000fca000000000d */
[----:B------:R-:W-:-:S05]  /*2c50*/  F2FP.BF16.F32.PACK_AB R13, RZ, R13 ;  /* 0x0000000dff0d723e */ /* 0x000fca00000010ff */
[----:B------:R0:W-:Y:S01]  /*2c60*/  @P1 STG.E.U16 desc[UR36][R10.64+0x10], R13 ;  /* 0x0000100d0a001986 */ /* 0x0001e2000c101524 */
[----:B------:R-:W-:Y:S05]  /*2c70*/  @!P0 BRA `(.L_x_45) ;  /* 0x0000000000048947 */ /* 0x000fea0003800000 */
[----:B------:R3:W5:Y:S02]  /*2c80*/  LDG.E.LTC128B.U16 R18, desc[UR36][R6.64+0x12] ;  /* 0x0000122406127981 */ /* 0x000764000c1e1520 */
.L_x_45:
[----:B------:R-:W-:Y:S05]  /*2c90*/  BSYNC B1 ;  /* 0x0000000000017941 */ /* 0x000fea0003800000 */
.L_x_44:
        /* <DEDUP_REMOVED lines=10> */
.L_x_47:
[----:B------:R-:W-:Y:S05]  /*2d40*/  BSYNC B1 ;  /* 0x0000000000017941 */ /* 0x000fea0003800000 */
.L_x_46:
[----:B0----5:R-:W-:Y:S01]  /*2d50*/  IMAD.U32 R12, R18, 0x10000, RZ ;  /* 0x00010000120c7824 */ /* 0x021fe200078e00ff */
        /* <DEDUP_REMOVED lines=9> */
.L_x_49:
[----:B------:R-:W-:Y:S05]  /*2df0*/  BSYNC B1 ;  /* 0x0000000000017941 */ /* 0x000fea0003800000 */
.L_x_48:
        /* <DEDUP_REMOVED lines=9> */
.L_x_51:
[----:B------:R-:W-:Y:S05]  /*2e90*/  BSYNC B1 ;  /* 0x0000000000017941 */ /* 0x000fea0003800000 */
.L_x_50:
[----:B0----5:R-:W-:Y:S01]  /*2ea0*/  IMAD.U32 R12, R18, 0x10000, RZ ;  /* 0x00010000120c7824 */ /* 0x021fe200078e00ff */
        /* <DEDUP_REMOVED lines=8> */
.L_x_53:
[----:B------:R-:W-:Y:S05]  /*2f30*/  BSYNC B1 ;  /* 0x0000000000017941 */ /* 0x000fea0003800000 */
.L_x_52:
        /* <DEDUP_REMOVED lines=10> */
.L_x_55:
[----:B------:R-:W-:Y:S05]  /*2fe0*/  BSYNC B1 ;  /* 0x0000000000017941 */ /* 0x000fea0003800000 */
.L_x_54:
        /* <DEDUP_REMOVED lines=10> */
.L_x_57:
[----:B------:R-:W-:Y:S05]  /*3090*/  BSYNC B1 ;  /* 0x0000000000017941 */ /* 0x000fea0003800000 */
.L_x_56:
        /* <DEDUP_REMOVED lines=9> */
.L_x_59:
[----:B------:R-:W-:Y:S05]  /*3130*/  BSYNC B1 ;  /* 0x0000000000017941 */ /* 0x000fea0003800000 */
.L_x_58:
        /* <DEDUP_REMOVED lines=9> */
.L_x_61:
[----:B------:R-:W-:Y:S05]  /*31d0*/  BSYNC B1 ;  /* 0x0000000000017941 */ /* 0x000fea0003800000 */
.L_x_60:
        /* <DEDUP_REMOVED lines=10> */
.L_x_63:
[----:B------:R-:W-:Y:S05]  /*3280*/  BSYNC B1 ;  /* 0x0000000000017941 */ /* 0x000fea0003800000 */
.L_x_62:
        /* <DEDUP_REMOVED lines=10> */
.L_x_65:
[----:B------:R-:W-:Y:S05]  /*3330*/  BSYNC B1 ;  /* 0x0000000000017941 */ /* 0x000fea0003800000 */
.L_x_64:
        /* <DEDUP_REMOVED lines=9> */
.L_x_67:
[----:B------:R-:W-:Y:S05]  /*33d0*/  BSYNC B1 ;  /* 0x0000000000017941 */ /* 0x000fea0003800000 */
.L_x_66:
        /* <DEDUP_REMOVED lines=9> */
.L_x_69:
[----:B------:R-:W-:Y:S05]  /*3470*/  BSYNC B1 ;  /* 0x0000000000017941 */ /* 0x000fea0003800000 */
.L_x_68:
        /* <DEDUP_REMOVED lines=10> */
.L_x_71:
[----:B------:R-:W-:Y:S05]  /*3520*/  BSYNC B1 ;  /* 0x0000000000017941 */ /* 0x000fea0003800000 */
.L_x_70:
        /* <DEDUP_REMOVED lines=10> */
.L_x_73:
[----:B------:R-:W-:Y:S05]  /*35d0*/  BSYNC B1 ;  /* 0x0000000000017941 */ /* 0x000fea0003800000 */
.L_x_72:
        /* <DEDUP_REMOVED lines=9> */
.L_x_75:
[----:B------:R-:W-:Y:S05]  /*3670*/  BSYNC B1 ;  /* 0x0000000000017941 */ /* 0x000fea0003800000 */
.L_x_74:
        /* <DEDUP_REMOVED lines=9> */
.L_x_77:
[----:B------:R-:W-:Y:S05]  /*3710*/  BSYNC B1 ;  /* 0x0000000000017941 */ /* 0x000fea0003800000 */
.L_x_76:
        /* <DEDUP_REMOVED lines=10> */
.L_x_79:
[----:B------:R-:W-:Y:S05]  /*37c0*/  BSYNC B1 ;  /* 0x0000000000017941 */ /* 0x000fea0003800000 */
.L_x_78:
        /* <DEDUP_REMOVED lines=10> */
.L_x_81:
[----:B------:R-:W-:Y:S05]  /*3870*/  BSYNC B1 ;  /* 0x0000000000017941 */ /* 0x000fea0003800000 */
.L_x_80:
        /* <DEDUP_REMOVED lines=9> */
.L_x_83:
[----:B------:R-:W-:Y:S05]  /*3910*/  BSYNC B1 ;  /* 0x0000000000017941 */ /* 0x000fea0003800000 */
.L_x_82:
        /* <DEDUP_REMOVED lines=9> */
.L_x_85:
[----:B------:R-:W-:Y:S05]  /*39b0*/  BSYNC B1 ;  /* 0x0000000000017941 */ /* 0x000fea0003800000 */
.L_x_84:
        /* <DEDUP_REMOVED lines=10> */
.L_x_87:
[----:B------:R-:W-:Y:S05]  /*3a60*/  BSYNC B1 ;  /* 0x0000000000017941 */ /* 0x000fea0003800000 */
.L_x_86:
        /* <DEDUP_REMOVED lines=10> */
.L_x_89:
[----:B------:R-:W-:Y:S05]  /*3b10*/  BSYNC B1 ;  /* 0x0000000000017941 */ /* 0x000fea0003800000 */
.L_x_88:
        /* <DEDUP_REMOVED lines=9> */
.L_x_91:
[----:B------:R-:W-:Y:S05]  /*3bb0*/  BSYNC B1 ;  /* 0x0000000000017941 */ /* 0x000fea0003800000 */
.L_x_90:
        /* <DEDUP_REMOVED lines=9> */
.L_x_93:
[----:B------:R-:W-:Y:S05]  /*3c50*/  BSYNC B1 ;  /* 0x0000000000017941 */ /* 0x000fea0003800000 */
.L_x_92:
        /* <DEDUP_REMOVED lines=10> */
.L_x_95:
[----:B------:R-:W-:Y:S05]  /*3d00*/  BSYNC B1 ;  /* 0x0000000000017941 */ /* 0x000fea0003800000 */
.L_x_94:
        /* <DEDUP_REMOVED lines=10> */
.L_x_97:
[----:B------:R-:W-:Y:S05]  /*3db0*/  BSYNC B1 ;  /* 0x0000000000017941 */ /* 0x000fea0003800000 */
.L_x_96:
        /* <DEDUP_REMOVED lines=9> */
.L_x_99:
[----:B------:R-:W-:Y:S05]  /*3e50*/  BSYNC B1 ;  /* 0x0000000000017941 */ /* 0x000fea0003800000 */
.L_x_98:
        /* <DEDUP_REMOVED lines=9> */
.L_x_101:
[----:B------:R-:W-:Y:S05]  /*3ef0*/  BSYNC B1 ;  /* 0x0000000000017941 */ /* 0x000fea0003800000 */
.L_x_100:
        /* <DEDUP_REMOVED lines=10> */
.L_x_103:
[----:B------:R-:W-:Y:S05]  /*3fa0*/  BSYNC B1 ;  /* 0x0000000000017941 */ /* 0x000fea0003800000 */
.L_x_102:
        /* <DEDUP_REMOVED lines=10> */
.L_x_105:
[----:B------:R-:W-:Y:S05]  /*4050*/  BSYNC B1 ;  /* 0x0000000000017941 */ /* 0x000fea0003800000 */
.L_x_104:
        /* <DEDUP_REMOVED lines=9> */
.L_x_107:
[----:B------:R-:W-:Y:S05]  /*40f0*/  BSYNC B1 ;  /* 0x0000000000017941 */ /* 0x000fea0003800000 */
.L_x_106:
        /* <DEDUP_REMOVED lines=9> */
.L_x_109:
[----:B------:R-:W-:Y:S05]  /*4190*/  BSYNC B1 ;  /* 0x0000000000017941 */ /* 0x000fea0003800000 */
.L_x_108:
        /* <DEDUP_REMOVED lines=10> */
.L_x_111:
[----:B------:R-:W-:Y:S05]  /*4240*/  BSYNC B1 ;  /* 0x0000000000017941 */ /* 0x000fea0003800000 */
.L_x_110:
        /* <DEDUP_REMOVED lines=10> */
.L_x_113:
[----:B------:R-:W-:Y:S05]  /*42f0*/  BSYNC B1 ;  /* 0x0000000000017941 */ /* 0x000fea0003800000 */
.L_x_112:
        /* <DEDUP_REMOVED lines=9> */
.L_x_115:
[----:B------:R-:W-:Y:S05]  /*4390*/  BSYNC B1 ;  /* 0x0000000000017941 */ /* 0x000fea0003800000 */
.L_x_114:
        /* <DEDUP_REMOVED lines=9> */
.L_x_117:
[----:B------:R-:W-:Y:S05]  /*4430*/  BSYNC B1 ;  /* 0x0000000000017941 */ /* 0x000fea0003800000 */
.L_x_116:
        /* <DEDUP_REMOVED lines=10> */
.L_x_119:
[----:B------:R-:W-:Y:S05]  /*44e0*/  BSYNC B1 ;  /* 0x0000000000017941 */ /* 0x000fea0003800000 */
.L_x_118:
        /* <DEDUP_REMOVED lines=10> */
.L_x_121:
[----:B------:R-:W-:Y:S05]  /*4590*/  BSYNC B1 ;  /* 0x0000000000017941 */ /* 0x000fea0003800000 */
.L_x_120:
[----:B0---45:R-:W-:Y:S01]  /*45a0*/  IMAD.U32 R4, R18, 0x10000, RZ ;  /* 0x0001000012047824 */ /* 0x031fe200078e00ff */
        /* <DEDUP_REMOVED lines=8> */
.L_x_123:
[----:B------:R-:W-:Y:S05]  /*4630*/  BSYNC B1 ;  /* 0x0000000000017941 */ /* 0x000fea0003800000 */
.L_x_122:
[----:B0----5:R-:W-:Y:S01]  /*4640*/  IMAD.U32 R4, R18, 0x10000, RZ ;  /* 0x0001000012047824 */ /* 0x021fe200078e00ff */
[----:B------:R-:W-:Y:S01]  /*4650*/  ISETP.GT.AND P0, PT, R0, 0x8, P0 ;  /* 0x000000080000780c */ /* 0x000fe20000704270 */
[----:B------:R-:W-:Y:S01]  /*4660*/  @P1 IMAD.MOV.U32 R5, RZ, RZ, R11 ;  /* 0x000000ffff051224 */ /* 0x000fe200078e000b */
[----:B------:R-:W-:Y:S01]  /*4670*/  BSSY B1, `(.L_x_124) ;  /* 0x0000008000017945 */ /* 0x000fe20003800000 */
[----:B------:R-:W-:Y:S01]  /*4680*/  FMUL R3, R4, R73 ;  /* 0x0000004904037220 */ /* 0x000fe20000400000 */
[----:B------:R-:W-:-:S03]  /*4690*/  @P1 IMAD.MOV.U32 R4, RZ, RZ, R10 ;  /* 0x000000ffff041224 */ /* 0x000fc600078e000a */
[----:B------:R-:W-:-:S05]  /*46a0*/  FFMA R3, R70, R72, R3 ;  /* 0x0000004846037223 */ /* 0x000fca0000000003 */
[----:B------:R-:W-:-:S05]  /*46b0*/  F2FP.BF16.F32.PACK_AB R3, RZ, R3 ;  /* 0x00000003ff03723e */ /* 0x000fca00000010ff */
[----:B------:R0:W-:Y:S01]  /*46c0*/  @P1 STG.E.U16 desc[UR36][R4.64+0xb0], R3 ;  /* 0x0000b00304001986 */ /* 0x0001e2000c101524 */
[----:B------:R-:W-:Y:S05]  /*46d0*/  @!P0 BRA `(.L_x_125) ;  /* 0x0000000000048947 */ /* 0x000fea0003800000 */
[----:B------:R0:W5:Y:S02]  /*46e0*/  LDG.E.LTC128B.U16 R18, desc[UR36][R6.64+0xb2] ;  /* 0x0000b22406127981 */ /* 0x000164000c1e1520 */
.L_x_125:
[----:B------:R-:W-:Y:S05]  /*46f0*/  BSYNC B1 ;  /* 0x0000000000017941 */ /* 0x000fea0003800000 */
.L_x_124:
[----:B------:R-:W-:Y:S05]  /*4700*/  @!P0 BRA `(.L_x_126) ;  /* 0x0000000c00908947 */ /* 0x000fea0003800000 */
[----:B-----5:R-:W-:-:S04]  /*4710*/  IMAD.U32 R18, R18, 0x10000, RZ ;  /* 0x0001000012127824 */ /* 0x020fc800078e00ff */
[----:B------:R-:W-:-:S04]  /*4720*/  FMUL R18, R18, R73 ;  /* 0x0000004912127220 */ /* 0x000fc80000400000 */
[----:B------:R-:W-:-:S05]  /*4730*/  FFMA R18, R71, R72, R18 ;  /* 0x0000004847127223 */ /* 0x000fca0000000012 */
[----:B------:R-:W-:-:S05]  /*4740*/  F2FP.BF16.F32.PACK_AB R18, RZ, R18 ;  /* 0x00000012ff12723e */ /* 0x000fca00000010ff */
[----:B------:R0:W-:Y:S01]  /*4750*/  STG.E.U16 desc[UR36][R10.64+0xb2], R18 ;  /* 0x0000b2120a007986 */ /* 0x0001e2000c101524 */
[----:B------:R-:W-:Y:S05]  /*4760*/  BRA `(.L_x_126) ;  /* 0x0000000c00787947 */ /* 0x000fea0003800000 */
.L_x_33:
[----:B------:R-:W-:Y:S01]  /*4770*/  ISETP.GT.AND P3, PT, R3, 0x1, PT ;  /* 0x000000010300780c */ /* 0x000fe20003f64270 */
[----:B------:R-:W-:Y:S01]  /*4780*/  ULDC.64 UR4, c[0x0][0x5c0] ;  /* 0x0001700000047ab9 */ /* 0x000fe20000000a00 */
[-C--:B------:R-:W-:Y:S01]  /*4790*/  FMUL R24, R24, R72.reuse ;  /* 0x0000004818187220 */ /* 0x080fe20000400000 */
[----:B------:R-:W-:Y:S01]  /*47a0*/  LEA R4, P4, R88, UR4, 0x1 ;  /* 0x0000000458047c11 */ /* 0x000fe2000f8808ff */
[-C--:B------:R-:W-:Y:S01]  /*47b0*/  FMUL R25, R25, R72.reuse ;  /* 0x0000004819197220 */ /* 0x080fe20000400000 */
[----:B------:R-:W-:Y:S01]  /*47c0*/  ISETP.GT.AND P0, PT, R0, RZ, P3 ;  /* 0x000000ff0000720c */ /* 0x000fe20001f04270 */
[----:B------:R-:W-:Y:S01]  /*47d0*/  FMUL R26, R26, R72 ;  /* 0x000000481a1a7220 */ /* 0x000fe20000400000 */
[----:B------:R-:W-:Y:S01]  /*47e0*/  F2FP.BF16.F32.PACK_AB R24, RZ, R24 ;  /* 0x00000018ff18723e */ /* 0x000fe200000010ff */
[-C--:B------:R-:W-:Y:S01]  /*47f0*/  FMUL R27, R27, R72.reuse ;  /* 0x000000481b1b7220 */ /* 0x080fe20000400000 */
[----:B------:R-:W-:Y:S01]  /*4800*/  LEA.HI.X R5, R88, UR5, R97, 0x1, P4 ;  /* 0x0000000558057c11 */ /* 0x000fe2000a0f0c61 */
[-C--:B------:R-:W-:Y:S01]  /*4810*/  FMUL R28, R28, R72.reuse ;  /* 0x000000481c1c7220 */ /* 0x080fe20000400000 */
[----:B------:R-:W-:Y:S01]  /*4820*/  F2FP.BF16.F32.PACK_AB R25, RZ, R25 ;  /* 0x00000019ff19723e */ /* 0x000fe200000010ff */
[-C--:B------:R-:W-:Y:S01]  /*4830*/  FMUL R29, R29, R72.reuse ;  /* 0x000000481d1d7220 */ /* 0x080fe20000400000 */
[----:B------:R-:W-:Y:S01]  /*4840*/  ISETP.GT.AND P2, PT, R0, 0x8, P2 ;  /* 0x000000080000780c */ /* 0x000fe20001744270 */
[----:B------:R-:W-:Y:S01]  /*4850*/  @P1 STG.E.U16 desc[UR36][R4.64], R24 ;  /* 0x0000001804001986 */ /* 0x000fe2000c101524 */
[----:B------:R-:W-:Y:S01]  /*4860*/  ISETP.GT.AND P1, PT, R3, 0x8, PT ;  /* 0x000000080300780c */ /* 0x000fe20003f24270 */
[----:B------:R-:W-:Y:S01]  /*4870*/  FMUL R30, R30, R72 ;  /* 0x000000481e1e7220 */ /* 0x000fe20000400000 */
[C---:B------:R-:W-:Y:S01]  /*4880*/  SHF.L.U64.HI R7, R78.reuse, 0x1, R79 ;  /* 0x000000014e077819 */ /* 0x040fe2000001024f */
[----:B------:R-:W-:Y:S01]  /*4890*/  @P0 STG.E.U16 desc[UR36][R4.64+0x2], R25 ;  /* 0x0000021904000986 */ /* 0x000fe2000c101524 */
[----:B------:R-:W-:Y:S01]  /*48a0*/  LEA R6, P5, R78, R4, 0x1 ;  /* 0x000000044e067211 */ /* 0x000fe200078a08ff */
[-C--:B------:R-:W-:Y:S01]  /*48b0*/  FMUL R31, R31, R72.reuse ;  /* 0x000000481f1f7220 */ /* 0x080fe20000400000 */
[----:B------:R-:W-:Y:S01]  /*48c0*/  ISETP.GT.AND P3, PT, R0, 0x8, P3 ;  /* 0x000000080000780c */ /* 0x000fe20001f64270 */
[-C--:B------:R-:W-:Y:S01]  /*48d0*/  FMUL R32, R32, R72.reuse ;  /* 0x0000004820207220 */ /* 0x080fe20000400000 */
[----:B------:R-:W-:Y:S01]  /*48e0*/  ISETP.GT.AND P0, PT, R3, 0x9, PT ;  /* 0x000000090300780c */ /* 0x000fe20003f04270 */
[----:B------:R-:W-:Y:S01]  /*48f0*/  IMAD.X R7, R7, 0x1, R5, P5 ;  /* 0x0000000107077824 */ /* 0x000fe200028e0605 */
[----:B------:R-:W-:Y:S01]  /*4900*/  ISETP.GT.AND P4, PT, R0, RZ, P1 ;  /* 0x000000ff0000720c */ /* 0x000fe20000f84270 */
[----:B------:R-:W-:Y:S01]  /*4910*/  FMUL R33, R33, R72 ;  /* 0x0000004821217220 */ /* 0x000fe20000400000 */
[----:B------:R-:W-:Y:S01]  /*4920*/  F2FP.BF16.F32.PACK_AB R26, RZ, R26 ;  /* 0x0000001aff1a723e */ /* 0x000fe200000010ff */
[-C--:B------:R-:W-:Y:S01]  /*4930*/  FMUL R34, R34, R72.reuse ;  /* 0x0000004822227220 */ /* 0x080fe20000400000 */
[----:B------:R-:W-:Y:S01]  /*4940*/  ISETP.GT.AND P5, PT, R0, RZ, P0 ;  /* 0x000000ff0000720c */ /* 0x000fe200007a4270 */
[----:B------:R-:W-:Y:S01]  /*4950*/  FMUL R35, R35, R72 ;  /* 0x0000004823237220 */ /* 0x000fe20000400000 */
[----:B------:R-:W-:Y:S01]  /*4960*/  F2FP.BF16.F32.PACK_AB R27, RZ, R27 ;  /* 0x0000001bff1b723e */ /* 0x000fe200000010ff */
[----:B------:R-:W-:Y:S01]  /*4970*/  @P2 STG.E.U16 desc[UR36][R6.64], R26 ;  /* 0x0000001a06002986 */ /* 0x000fe2000c101524 */
[----:B------:R-:W-:Y:S01]  /*4980*/  F2FP.BF16.F32.PACK_AB R28, RZ, R28 ;  /* 0x0000001cff1c723e */ /* 0x000fe200000010ff */
[-C--:B------:R-:W-:Y:S01]  /*4990*/  FMUL R36, R36, R72.reuse ;  /* 0x0000004824247220 */ /* 0x080fe20000400000 */
[C---:B------:R-:W-:Y:S01]  /*49a0*/  ISETP.GT.AND P2, PT, R0.reuse, 0x8, P1 ;  /* 0x000000080000780c */ /* 0x040fe20000f44270 */
[----:B------:R-:W-:Y:S01]  /*49b0*/  @P3 STG.E.U16 desc[UR36][R6.64+0x2], R27 ;  /* 0x0000021b06003986 */ /* 0x000fe2000c101524 */
[----:B------:R-:W-:Y:S01]  /*49c0*/  ISETP.GT.AND P1, PT, R3, 0x10, PT ;  /* 0x000000100300780c */ /* 0x000fe20003f24270 */
[-C--:B------:R-:W-:Y:S01]  /*49d0*/  FMUL R37, R37, R72.reuse ;  /* 0x0000004825257220 */ /* 0x080fe20000400000 */
[----:B------:R-:W-:Y:S01]  /*49e0*/  F2FP.BF16.F32.PACK_AB R29, RZ, R29 ;  /* 0x0000001dff1d723e */ /* 0x000fe200000010ff */
[----:B------:R-:W-:Y:S01]  /*49f0*/  @P4 STG.E.U16 desc[UR36][R4.64+0x10], R28 ;  /* 0x0000101c04004986 */ /* 0x000fe2000c101524 */
[----:B------:R-:W-:Y:S01]  /*4a00*/  ISETP.GT.AND P3, PT, R0, 0x8, P0 ;  /* 0x000000080000780c */ /* 0x000fe20000764270 */
[-C--:B------:R-:W-:Y:S01]  /*4a10*/  FMUL R38, R38, R72.reuse ;  /* 0x0000004826267220 */ /* 0x080fe20000400000 */
[----:B------:R-:W-:Y:S01]  /*4a20*/  ISETP.GT.AND P0, PT, R3, 0x11, PT ;  /* 0x000000110300780c */ /* 0x000fe20003f04270 */
[----:B------:R-:W-:Y:S01]  /*4a30*/  @P5 STG.E.U16 desc[UR36][R4.64+0x12], R29 ;  /* 0x0000121d04005986 */ /* 0x000fe2000c101524 */
        /* <DEDUP_REMOVED lines=108> */
[----:B------:R-:W-:-:S02]  /*5100*/  F2FP.BF16.F32.PACK_AB R52, RZ, R52 ;  /* 0x00000034ff34723e */ /* 0x000fc400000010ff */
[C---:B------:R-:W-:Y:S01]  /*5110*/  ISETP.GT.AND P2, PT, R0.reuse, 0x8, P1 ;  /* 0x000000080000780c */ /* 0x040fe20000f44270 */
[----:B------:R-:W-:Y:S01]  /*5120*/  @P3 STG.E.U16 desc[UR36][R6.64+0x62], R51 ;  /* 0x0000623306003986 */ /* 0x000fe2000c101524 */
[C---:B------:R-:W-:Y:S02]  /*5130*/  ISETP.GT.AND P1, PT, R3.reuse, 0x40, PT ;  /* 0x000000400300780c */ /* 0x040fe40003f24270 */
[----:B------:R-:W-:Y:S01]  /*5140*/  F2FP.BF16.F32.PACK_AB R53, RZ, R53 ;  /* 0x00000035ff35723e */ /* 0x000fe200000010ff */
[----:B------:R-:W-:Y:S01]  /*5150*/  @P4 STG.E.U16 desc[UR36][R4.64+0x70], R52 ;  /* 0x0000703404004986 */ /* 0x000fe2000c101524 */
[C---:B------:R-:W-:Y:S02]  /*5160*/  ISETP.GT.AND P3, PT, R0.reuse, 0x8, P0 ;  /* 0x000000080000780c */ /* 0x040fe40000764270 */
[----:B------:R-:W-:Y:S01]  /*5170*/  ISETP.GT.AND P0, PT, R3, 0x41, PT ;  /* 0x000000410300780c */ /* 0x000fe20003f04270 */
[----:B------:R-:W-:Y:S01]  /*5180*/  @P5 STG.E.U16 desc[UR36][R4.64+0x72], R53 ;  /* 0x0000723504005986 */ /* 0x000fe2000c101524 */
[----:B------:R-:W-:-:S02]  /*5190*/  ISETP.GT.AND P4, PT, R0, RZ, P1 ;  /* 0x000000ff0000720c */ /* 0x000fc40000f84270 */
[C---:B------:R-:W-:Y:S02]  /*51a0*/  ISETP.GT.AND P5, PT, R0.reuse, RZ, P0 ;  /* 0x000000ff0000720c */ /* 0x040fe400007a4270 */
[----:B------:R-:W-:Y:S02]  /*51b0*/  F2FP.BF16.F32.PACK_AB R54, RZ, R54 ;  /* 0x00000036ff36723e */ /* 0x000fe400000010ff */
[----:B------:R-:W-:Y:S02]  /*51c0*/  F2FP.BF16.F32.PACK_AB R55, RZ, R55 ;  /* 0x00000037ff37723e */ /* 0x000fe400000010ff */
[----:B------:R-:W-:Y:S01]  /*51d0*/  F2FP.BF16.F32.PACK_AB R56, RZ, R56 ;  /* 0x00000038ff38723e */ /* 0x000fe200000010ff */
[----:B------:R-:W-:Y:S01]  /*51e0*/  @P2 STG.E.U16 desc[UR36][R6.64+0x70], R54 ;  /* 0x0000703606002986 */ /* 0x000fe2000c101524 */
[----:B------:R-:W-:Y:S02]  /*51f0*/  F2FP.BF16.F32.PACK_AB R57, RZ, R57 ;  /* 0x00000039ff39723e */ /* 0x000fe400000010ff */
[C---:B------:R-:W-:Y:S01]  /*5200*/  ISETP.GT.AND P1, PT, R0.reuse, 0x8, P1 ;  /* 0x000000080000780c */ /* 0x040fe20000f24270 */
[----:B------:R-:W-:Y:S01]  /*5210*/  @P3 STG.E.U16 desc[UR36][R6.64+0x72], R55 ;  /* 0x0000723706003986 */ /* 0x000fe2000c101524 */
[----:B------:R-:W-:-:S02]  /*5220*/  ISETP.GT.AND P2, PT, R0, 0x8, P0 ;  /* 0x000000080000780c */ /* 0x000fc40000744270 */
[----:B------:R-:W-:Y:S01]  /*5230*/  F2FP.BF16.F32.PACK_AB R58, RZ, R58 ;  /* 0x0000003aff3a723e */ /* 0x000fe200000010ff */
[----:B------:R-:W-:Y:S01]  /*5240*/  @P4 STG.E.U16 desc[UR36][R4.64+0x80], R56 ;  /* 0x0000803804004986 */ /* 0x000fe2000c101524 */
[C---:B------:R-:W-:Y:S02]  /*5250*/  ISETP.GT.AND P4, PT, R3.reuse, 0x48, PT ;  /* 0x000000480300780c */ /* 0x040fe40003f84270 */
[----:B------:R-:W-:Y:S01]  /*5260*/  ISETP.GT.AND P0, PT, R3, 0x49, PT ;  /* 0x000000490300780c */ /* 0x000fe20003f04270 */
[----:B------:R-:W-:Y:S01]  /*5270*/  @P5 STG.E.U16 desc[UR36][R4.64+0x82], R57 ;  /* 0x0000823904005986 */ /* 0x000fe2000c101524 */
[----:B------:R-:W-:Y:S02]  /*5280*/  ISETP.GT.AND P5, PT, R0, RZ, P4 ;  /* 0x000000ff0000720c */ /* 0x000fe400027a4270 */
[----:B------:R-:W-:Y:S01]  /*5290*/  F2FP.BF16.F32.PACK_AB R59, RZ, R59 ;  /* 0x0000003bff3b723e */ /* 0x000fe200000010ff */
[----:B------:R-:W-:Y:S01]  /*52a0*/  @P1 STG.E.U16 desc[UR36][R6.64+0x80], R58 ;  /* 0x0000803a06001986 */ /* 0x000fe2000c101524 */
[----:B------:R-:W-:-:S02]  /*52b0*/  F2FP.BF16.F32.PACK_AB R60, RZ, R60 ;  /* 0x0000003cff3c723e */ /* 0x000fc400000010ff */
[C---:B------:R-:W-:Y:S01]  /*52c0*/  ISETP.GT.AND P3, PT, R0.reuse, RZ, P0 ;  /* 0x000000ff0000720c */ /* 0x040fe20000764270 */
[----:B------:R-:W-:Y:S01]  /*52d0*/  @P2 STG.E.U16 desc[UR36][R6.64+0x82], R59 ;  /* 0x0000823b06002986 */ /* 0x000fe2000c101524 */
[C---:B------:R-:W-:Y:S02]  /*52e0*/  ISETP.GT.AND P4, PT, R0.reuse, 0x8, P4 ;  /* 0x000000080000780c */ /* 0x040fe40002784270 */
[----:B------:R-:W-:Y:S02]  /*52f0*/  F2FP.BF16.F32.PACK_AB R61, RZ, R61 ;  /* 0x0000003dff3d723e */ /* 0x000fe400000010ff */
[----:B------:R-:W-:Y:S01]  /*5300*/  F2FP.BF16.F32.PACK_AB R62, RZ, R62 ;  /* 0x0000003eff3e723e */ /* 0x000fe200000010ff */
[----:B------:R-:W-:Y:S01]  /*5310*/  @P5 STG.E.U16 desc[UR36][R4.64+0x90], R60 ;  /* 0x0000903c04005986 */ /* 0x000fe2000c101524 */
[----:B------:R-:W-:Y:S02]  /*5320*/  ISETP.GT.AND P5, PT, R0, 0x8, P0 ;  /* 0x000000080000780c */ /* 0x000fe400007a4270 */
[----:B------:R-:W-:-:S02]  /*5330*/  F2FP.BF16.F32.PACK_AB R63, RZ, R63 ;  /* 0x0000003fff3f723e */ /* 0x000fc400000010ff */
[C---:B------:R-:W-:Y:S01]  /*5340*/  ISETP.GT.AND P2, PT, R3.reuse, 0x51, PT ;  /* 0x000000510300780c */ /* 0x040fe20003f44270 */
[----:B------:R-:W-:Y:S01]  /*5350*/  @P3 STG.E.U16 desc[UR36][R4.64+0x92], R61 ;  /* 0x0000923d04003986 */ /* 0x000fe2000c101524 */
[----:B------:R-:W-:Y:S02]  /*5360*/  ISETP.GT.AND P3, PT, R3, 0x50, PT ;  /* 0x000000500300780c */ /* 0x000fe40003f64270 */
[----:B------:R-:W-:Y:S01]  /*5370*/  F2FP.BF16.F32.PACK_AB R64, RZ, R64 ;  /* 0x00000040ff40723e */ /* 0x000fe200000010ff */
[----:B------:R-:W-:Y:S01]  /*5380*/  @P4 STG.E.U16 desc[UR36][R6.64+0x90], R62 ;  /* 0x0000903e06004986 */ /* 0x000fe2000c101524 */
[C---:B------:R-:W-:Y:S02]  /*5390*/  ISETP.GT.AND P4, PT, R0.reuse, RZ, P2 ;  /* 0x000000ff0000720c */ /* 0x040fe40001784270 */
[----:B------:R-:W-:Y:S01]  /*53a0*/  F2FP.BF16.F32.PACK_AB R65, RZ, R65 ;  /* 0x00000041ff41723e */ /* 0x000fe200000010ff */
[----:B------:R-:W-:Y:S01]  /*53b0*/  @P5 STG.E.U16 desc[UR36][R6.64+0x92], R63 ;  /* 0x0000923f06005986 */ /* 0x000fe2000c101524 */
[----:B------:R-:W-:-:S02]  /*53c0*/  ISETP.GT.AND P5, PT, R0, RZ, P3 ;  /* 0x000000ff0000720c */ /* 0x000fc40001fa4270 */
[C---:B------:R-:W-:Y:S02]  /*53d0*/  ISETP.GT.AND P1, PT, R3.reuse, 0x58, PT ;  /* 0x000000580300780c */ /* 0x040fe40003f24270 */
[----:B------:R-:W-:Y:S02]  /*53e0*/  ISETP.GT.AND P0, PT, R3, 0x59, PT ;  /* 0x000000590300780c */ /* 0x000fe40003f04270 */
[C---:B------:R-:W-:Y:S02]  /*53f0*/  ISETP.GT.AND P3, PT, R0.reuse, 0x8, P3 ;  /* 0x000000080000780c */ /* 0x040fe40001f64270 */
[C---:B------:R-:W-:Y:S02]  /*5400*/  ISETP.GT.AND P2, PT, R0.reuse, 0x8, P2 ;  /* 0x000000080000780c */ /* 0x040fe40001744270 */
[----:B------:R-:W-:Y:S02]  /*5410*/  F2FP.BF16.F32.PACK_AB R66, RZ, R66 ;  /* 0x00000042ff42723e */ /* 0x000fe400000010ff */
[----:B------:R-:W-:Y:S01]  /*5420*/  F2FP.BF16.F32.PACK_AB R67, RZ, R67 ;  /* 0x00000043ff43723e */ /* 0x000fe200000010ff */
[----:B------:R-:W-:Y:S01]  /*5430*/  @P5 STG.E.U16 desc[UR36][R4.64+0xa0], R64 ;  /* 0x0000a04004005986 */ /* 0x000fe2000c101524 */
[----:B------:R-:W-:-:S02]  /*5440*/  ISETP.GT.AND P5, PT, R0, RZ, P0 ;  /* 0x000000ff0000720c */ /* 0x000fc400007a4270 */
[C---:B------:R-:W-:Y:S01]  /*5450*/  ISETP.GT.AND P0, PT, R0.reuse, 0x8, P0 ;  /* 0x000000080000780c */ /* 0x040fe20000704270 */
[----:B------:R-:W-:Y:S01]  /*5460*/  @P4 STG.E.U16 desc[UR36][R4.64+0xa2], R65 ;  /* 0x0000a24104004986 */ /* 0x000fe2000c101524 */
[C---:B------:R-:W-:Y:S02]  /*5470*/  ISETP.GT.AND P4, PT, R0.reuse, RZ, P1 ;  /* 0x000000ff0000720c */ /* 0x040fe40000f84270 */
[----:B------:R-:W-:Y:S01]  /*5480*/  ISETP.GT.AND P1, PT, R0, 0x8, P1 ;  /* 0x000000080000780c */ /* 0x000fe20000f24270 */
[----:B------:R-:W-:Y:S01]  /*5490*/  @P3 STG.E.U16 desc[UR36][R6.64+0xa0], R66 ;  /* 0x0000a04206003986 */ /* 0x000fe2000c101524 */
[----:B------:R-:W-:Y:S02]  /*54a0*/  F2FP.BF16.F32.PACK_AB R68, RZ, R68 ;  /* 0x00000044ff44723e */ /* 0x000fe400000010ff */
[----:B------:R-:W-:Y:S01]  /*54b0*/  F2FP.BF16.F32.PACK_AB R69, RZ, R69 ;  /* 0x00000045ff45723e */ /* 0x000fe200000010ff */
[----:B------:R-:W-:Y:S01]  /*54c0*/  @P2 STG.E.U16 desc[UR36][R6.64+0xa2], R67 ;  /* 0x0000a24306002986 */ /* 0x000fe2000c101524 */
[----:B------:R-:W-:-:S02]  /*54d0*/  F2FP.BF16.F32.PACK_AB R70, RZ, R70 ;  /* 0x00000046ff46723e */ /* 0x000fc400000010ff */
[----:B------:R-:W-:-:S03]  /*54e0*/  F2FP.BF16.F32.PACK_AB R71, RZ, R71 ;  /* 0x00000047ff47723e */ /* 0x000fc600000010ff */
[----:B------:R-:W-:Y:S04]  /*54f0*/  @P4 STG.E.U16 desc[UR36][R4.64+0xb0], R68 ;  /* 0x0000b04404004986 */ /* 0x000fe8000c101524 */
[----:B------:R0:W-:Y:S02]  /*5500*/  @P5 STG.E.U16 desc[UR36][R4.64+0xb2], R69 ;  /* 0x0000b24504005986 */ /* 0x0001e4000c101524 */
[----:B0-----:R-:W-:Y:S02]  /*5510*/  @P1 IMAD.MOV.U32 R4, RZ, RZ, R6 ;  /* 0x000000ffff041224 */ /* 0x001fe400078e0006 */
[----:B------:R-:W-:-:S05]  /*5520*/  @P1 IMAD.MOV.U32 R5, RZ, RZ, R7 ;  /* 0x000000ffff051224 */ /* 0x000fca00078e0007 */
[----:B------:R0:W-:Y:S04]  /*5530*/  @P1 STG.E.U16 desc[UR36][R4.64+0xb0], R70 ;  /* 0x0000b04604001986 */ /* 0x0001e8000c101524 */
[----:B------:R0:W-:Y:S02]  /*5540*/  @P0 STG.E.U16 desc[UR36][R6.64+0xb2], R71 ;  /* 0x0000b24706000986 */ /* 0x0001e4000c101524 */
.L_x_126:
[----:B------:R-:W-:Y:S05]  /*5550*/  BSYNC B0 ;  /* 0x0000000000007941 */ /* 0x000fea0003800000 */
.L_x_32:
[----:B0-----:R-:W2:Y:S01]  /*5560*/  LDL.64 R4, [R1] ;  /* 0x0000000001047983 */ /* 0x001ea20000100a00 */
[----:B------:R-:W-:Y:S01]  /*5570*/  ULDC.64 UR4, c[0x0][0x650] ;  /* 0x0001940000047ab9 */ /* 0x000fe20000000a00 */
[----:B------:R-:W-:Y:S02]  /*5580*/  IMAD.U32 R0, RZ, RZ, UR44 ;  /* 0x0000002cff007e24 */ /* 0x000fe4000f8e00ff */
[----:B------:R-:W-:Y:S02]  /*5590*/  IMAD.MOV.U32 R22, RZ, RZ, -0x1 ;  /* 0xffffffffff167424 */ /* 0x000fe400078e00ff */
[----:B------:R0:W-:Y:S01]  /*55a0*/  SYNCS.ARRIVE.TRANS64.A1T0 RZ, [R0+UR48], RZ ;  /* 0x000000ff00ff79a7 */ /* 0x0001e20008100030 */
[----:B-----5:R-:W-:Y:S02]  /*55b0*/  IMAD.MOV.U32 R18, RZ, RZ, -0x1 ;  /* 0xffffffffff127424 */ /* 0x020fe400078e00ff */
[----:B------:R-:W-:Y:S01]  /*55c0*/  IMAD.MOV.U32 R19, RZ, RZ, -0x1 ;  /* 0xffffffffff137424 */ /* 0x000fe200078e00ff */
[----:B0-----:R-:W-:-:S02]  /*55d0*/  PRMT R0, RZ, 0x7610, R0 ;  /* 0x00007610ff007816 */ /* 0x001fc40000000000 */
[----:B--2---:R-:W-:-:S05]  /*55e0*/  LEA R16, P0, R4, R16, 0x1 ;  /* 0x0000001004107211 */ /* 0x004fca00078008ff */
[----:B------:R-:W-:Y:S01]  /*55f0*/  IMAD.X R17, R82, 0x1, R17, P0 ;  /* 0x0000000152117824 */ /* 0x000fe200000e0611 */
[----:B------:R-:W-:-:S04]  /*5600*/  ISETP.GE.U32.AND P0, PT, R16, UR4, PT ;  /* 0x0000000410007c0c */ /* 0x000fc8000bf06070 */
[----:B------:R-:W-:-:S13]  /*5610*/  ISETP.GE.U32.AND.EX P0, PT, R17, UR5, PT, P0 ;  /* 0x0000000511007c0c */ /* 0x000fda000bf06100 */
[----:B------:R-:W-:Y:S05]  /*5620*/  @P0 BRA `(.L_x_127) ;  /* 0x00000004004c0947 */ /* 0x000fea0003800000 */
[----:B-1----:R-:W0:Y:S01]  /*5630*/  LDC.64 R10, c[0x0][0x628] ;  /* 0x00018a00ff0a7b82 */ /* 0x002e220000000a00 */
[----:B------:R-:W1:Y:S01]  /*5640*/  S2R R12, SR_CTAID.X ;  /* 0x00000000000c7919 */ /* 0x000e620000002500 */
[----:B------:R-:W-:Y:S02]  /*5650*/  IMAD.MOV.U32 R8, RZ, RZ, R16 ;  /* 0x000000ffff087224 */ /* 0x000fe400078e0010 */
[----:B------:R-:W-:Y:S01]  /*5660*/  IMAD.MOV.U32 R9, RZ, RZ, R17 ;  /* 0x000000ffff097224 */ /* 0x000fe200078e0011 */
[----:B------:R-:W2:Y:S03]  /*5670*/  S2R R18, SR_CTAID.Y ;  /* 0x0000000000127919 */ /* 0x000ea60000002600 */
[----:B------:R-:W1:Y:S08]  /*5680*/  LDC R0, c[0x0][0x630] ;  /* 0x00018c00ff007b82 */ /* 0x000e700000000800 */
[----:B------:R-:W1:Y:S01]  /*5690*/  LDC.64 R14, c[0x0][0x620] ;  /* 0x00018800ff0e7b82 */ /* 0x000e620000000a00 */
[----:B0-----:R-:W-:-:S04]  /*56a0*/  ISETP.NE.U32.AND P0, PT, R10, RZ, PT ;  /* 0x000000ff0a00720c */ /* 0x001fc80003f05070 */
[----:B------:R-:W-:-:S13]  /*56b0*/  ISETP.NE.AND.EX P0, PT, R11, RZ, PT, P0 ;  /* 0x000000ff0b00720c */ /* 0x000fda0003f05300 */
[----:B-12---:R-:W-:Y:S05]  /*56c0*/  @!P0 BRA `(.L_x_128) ;  /* 0x0000000000288947 */ /* 0x006fea0003800000 */
[----:B------:R-:W0:Y:S02]  /*56d0*/  LDC R3, c[0x0][0x634] ;  /* 0x00018d00ff037b82 */ /* 0x000e240000000800 */
[----:B0-----:R-:W-:-:S05]  /*56e0*/  IADD3 R3, P0, R16, R3, RZ ;  /* 0x0000000310037210 */ /* 0x001fca0007f1e0ff */
[----:B------:R-:W-:-:S04]  /*56f0*/  IMAD.X R13, RZ, RZ, R17, P0 ;  /* 0x000000ffff0d7224 */ /* 0x000fc800000e0611 */
[----:B------:R-:W-:-:S04]  /*5700*/  IMAD.WIDE.U32 R4, R13, R10, RZ ;  /* 0x0000000a0d047225 */ /* 0x000fc800078e00ff */
[----:B---34-:R-:W-:-:S04]  /*5710*/  IMAD.WIDE.U32 R6, P0, R3, R11, R4 ;  /* 0x0000000b03067225 */ /* 0x018fc80007800004 */
[----:B------:R-:W-:-:S04]  /*5720*/  IMAD.WIDE.U32 R4, R3, R10, RZ ;  /* 0x0000000a03047225 */ /* 0x000fc800078e00ff */
[----:B------:R-:W-:Y:S01]  /*5730*/  IMAD.X R9, RZ, RZ, RZ, P0 ;  /* 0x000000ffff097224 */ /* 0x000fe200000e06ff */
[----:B------:R-:W-:Y:S01]  /*5740*/  IADD3 RZ, P0, R5, R6, RZ ;  /* 0x0000000605ff7210 */ /* 0x000fe20007f1e0ff */
[----:B------:R-:W-:-:S04]  /*5750*/  IMAD.MOV.U32 R8, RZ, RZ, R7 ;  /* 0x000000ffff087224 */ /* 0x000fc800078e0007 */
[----:B------:R-:W-:-:S08]  /*5760*/  IMAD.WIDE.U32.X R8, R13, R11, R8, P0 ;  /* 0x0000000b0d087225 */ /* 0x000fd000000e0408 */
.L_x_128:
[-CC-:B------:R-:W-:Y:S01]  /*5770*/  SHF.R.U64 R19, R8, R0.reuse, R9.reuse ;  /* 0x0000000008137219 */ /* 0x180fe20000001209 */
[----:B------:R-:W0:Y:S01]  /*5780*/  LDC.64 R24, c[0x0][0x640] ;  /* 0x00019000ff187b82 */ /* 0x000e220000000a00 */
[----:B------:R-:W-:Y:S01]  /*5790*/  SHF.R.U32.HI R0, RZ, R0, R9 ;  /* 0x00000000ff007219 */ /* 0x000fe20000011609 */
[----:B------:R-:W-:Y:S01]  /*57a0*/  ULDC UR4, c[0x0][0x150] ;  /* 0x0000540000047ab9 */ /* 0x000fe20000000800 */
[----:B------:R-:W-:Y:S02]  /*57b0*/  IADD3 R3, P0, RZ, -R19, RZ ;  /* 0x80000013ff037210 */ /* 0x000fe40007f1e0ff */
[----:B---34-:R-:W-:-:S03]  /*57c0*/  I2FP.F32.U32 R7, R12 ;  /* 0x0000000c00077245 */ /* 0x018fc60000201000 */
[----:B------:R-:W1:Y:S01]  /*57d0*/  LDC R6, c[0x0][0x618] ;  /* 0x00018600ff067b82 */ /* 0x000e620000000800 */
[----:B------:R-:W-:Y:S02]  /*57e0*/  IMAD.X R5, RZ, RZ, ~R0, P0 ;  /* 0x000000ffff057224 */ /* 0x000fe400000e0e00 */
[----:B------:R-:W-:Y:S01]  /*57f0*/  FMUL R7, R7, UR4 ;  /* 0x0000000407077c20 */ /* 0x000fe20008400000 */
[----:B------:R-:W-:Y:S01]  /*5800*/  ULDC UR4, c[0x0][0x154] ;  /* 0x0000550000047ab9 */ /* 0x000fe20000000800 */
[-C--:B------:R-:W-:Y:S02]  /*5810*/  IMAD R0, R5, R14.reuse, RZ ;  /* 0x0000000e05007224 */ /* 0x080fe400078e02ff */
[C---:B------:R-:W-:Y:S01]  /*5820*/  IMAD.WIDE.U32 R4, R3.reuse, R14, R16 ;  /* 0x0000000e03047225 */ /* 0x040fe200078e0010 */
[----:B------:R-:W2:Y:S01]  /*5830*/  LDC R8, c[0x0][0x608] ;  /* 0x00018200ff087b82 */ /* 0x000ea20000000800 */
[----:B------:R-:W3:Y:S02]  /*5840*/  F2I.U32.TRUNC.NTZ R7, R7 ;  /* 0x0000000700077305 */ /* 0x000ee4000020f000 */
[----:B------:R-:W-:Y:S01]  /*5850*/  IMAD R3, R3, R15, R0 ;  /* 0x0000000f03037224 */ /* 0x000fe200078e0200 */
[----:B------:R-:W-:-:S03]  /*5860*/  I2FP.F32.U32 R0, R18 ;  /* 0x0000001200007245 */ /* 0x000fc60000201000 */
[----:B------:R-:W-:Y:S01]  /*5870*/  IMAD.IADD R3, R5, 0x1, R3 ;  /* 0x0000000105037824 */ /* 0x000fe200078e0203 */
[----:B------:R-:W4:Y:S01]  /*5880*/  LDC R11, c[0x0][0x658] ;  /* 0x00019600ff0b7b82 */ /* 0x000f220000000800 */
[----:B0-----:R-:W-:-:S04]  /*5890*/  ISETP.NE.U32.AND P0, PT, R24, RZ, PT ;  /* 0x000000ff1800720c */ /* 0x001fc80003f05070 */
[----:B------:R-:W-:-:S03]  /*58a0*/  ISETP.NE.AND.EX P0, PT, R25, RZ, PT, P0 ;  /* 0x000000ff1900720c */ /* 0x000fc60003f05300 */
[----:B------:R-:W0:Y:S01]  /*58b0*/  LDC R9, c[0x0][0x144] ;  /* 0x00005100ff097b82 */ /* 0x000e220000000800 */
[-C--:B-1----:R-:W-:Y:S01]  /*58c0*/  SHF.R.U64 R10, R4, R6.reuse, R3 ;  /* 0x00000006040a7219 */ /* 0x082fe20000001203 */
[----:B---3--:R-:W-:Y:S01]  /*58d0*/  IMAD.MOV R7, RZ, RZ, -R7 ;  /* 0x000000ffff077224 */ /* 0x008fe200078e0a07 */
[----:B------:R-:W-:Y:S01]  /*58e0*/  SHF.R.U32.HI R3, RZ, R6, R3 ;  /* 0x00000006ff037219 */ /* 0x000fe20000011603 */
[----:B------:R-:W-:-:S04]  /*58f0*/  FMUL R6, R0, UR4 ;  /* 0x0000000400067c20 */ /* 0x000fc80008400000 */
[----:B------:R-:W1:Y:S01]  /*5900*/  LDC R21, c[0x0][0x148] ;  /* 0x00005200ff157b82 */ /* 0x000e620000000800 */
[----:B------:R3:W0:Y:S01]  /*5910*/  F2I.U32.TRUNC.NTZ R14, R6 ;  /* 0x00000006000e7305 */ /* 0x000622000020f000 */
[-CC-:B--2---:R-:W-:Y:S02]  /*5920*/  SHF.R.U64 R13, R10, R8.reuse, R3.reuse ;  /* 0x000000080a0d7219 */ /* 0x184fe40000001203 */
[----:B------:R-:W-:-:S04]  /*5930*/  SHF.R.U32.HI R0, RZ, R8, R3 ;  /* 0x00000008ff007219 */ /* 0x000fc80000011603 */
[----:B------:R-:W2:Y:S01]  /*5940*/  LDC R20, c[0x0][0x648] ;  /* 0x00019200ff147b82 */ /* 0x000ea20000000800 */
[-CC-:B----4-:R-:W-:Y:S02]  /*5950*/  SHF.R.U64 R15, R13, R11.reuse, R0.reuse ;  /* 0x0000000b0d0f7219 */ /* 0x190fe40000001200 */
[----:B------:R-:W-:-:S03]  /*5960*/  SHF.R.U32.HI R5, RZ, R11, R0 ;  /* 0x0000000bff057219 */ /* 0x000fc60000011600 */
[----:B------:R-:W-:Y:S02]  /*5970*/  IMAD.MOV.U32 R4, RZ, RZ, R15 ;  /* 0x000000ffff047224 */ /* 0x000fe400078e000f */
[----:B------:R-:W4:Y:S01]  /*5980*/  LDC R26, c[0x0][0x638] ;  /* 0x00018e00ff1a7b82 */ /* 0x000f220000000800 */
[----:B0-----:R-:W-:-:S07]  /*5990*/  IMAD R22, R9, R7, R12 ;  /* 0x0000000709167224 */ /* 0x001fce00078e020c */
[----:B------:R-:W0:Y:S08]  /*59a0*/  LDC R27, c[0x0][0x610] ;  /* 0x00018400ff1b7b82 */ /* 0x000e300000000800 */
[----:B------:R-:W0:Y:S01]  /*59b0*/  LDC R28, c[0x0][0x600] ;  /* 0x00018000ff1c7b82 */ /* 0x000e220000000800 */
[----:B-123--:R-:W-:Y:S05]  /*59c0*/  @!P0 BRA `(.L_x_129) ;  /* 0x0000000000288947 */ /* 0x00efea0003800000 */
[----:B------:R-:W1:Y:S02]  /*59d0*/  LDC R0, c[0x0][0x64c] ;  /* 0x00019300ff007b82 */ /* 0x000e640000000800 */
[----:B-1----:R-:W-:-:S05]  /*59e0*/  IADD3 R3, P0, R15, R0, RZ ;  /* 0x000000000f037210 */ /* 0x002fca0007f1e0ff */
        /* <DEDUP_REMOVED lines=8> */
.L_x_129:
[----:B------:R-:W-:Y:S01]  /*5a70*/  ISETP.NE.AND P0, PT, R2, 0x1, PT ;  /* 0x000000010200780c */ /* 0x000fe20003f05270 */
[----:B------:R-:W-:Y:S01]  /*5a80*/  IMAD.MOV R14, RZ, RZ, -R14 ;  /* 0x000000ffff0e7224 */ /* 0x000fe200078e0a0e */
[----:B------:R-:W-:Y:S02]  /*5a90*/  SHF.R.U64 R0, R4, R20, R5 ;  /* 0x0000001404007219 */ /* 0x000fe40000001205 */
[----:B------:R-:W-:Y:S02]  /*5aa0*/  LOP3.LUT R3, R13, R84, RZ, 0xc0, !PT ;  /* 0x000000540d037212 */ /* 0x000fe400078ec0ff */
[----:B------:R-:W-:Y:S01]  /*5ab0*/  LOP3.LUT R5, R10, R83, RZ, 0xc0, !PT ;  /* 0x000000530a057212 */ /* 0x000fe200078ec0ff */
[----:B------:R-:W-:Y:S02]  /*5ac0*/  IMAD.MOV R4, RZ, RZ, -R0 ;  /* 0x000000ffff047224 */ /* 0x000fe400078e0a00 */
[----:B------:R-:W-:Y:S02]  /*5ad0*/  IMAD R3, R80, R0, R3 ;  /* 0x0000000050037224 */ /* 0x000fe400078e0203 */
[----:B----4-:R-:W-:-:S02]  /*5ae0*/  IMAD R0, R4, R26, R15 ;  /* 0x0000001a04007224 */ /* 0x010fc400078e020f */
[----:B------:R-:W-:Y:S02]  /*5af0*/  @P0 IMAD R22, R21, R14, R18 ;  /* 0x0000000e15160224 */ /* 0x000fe400078e0212 */
[----:B------:R-:W-:Y:S02]  /*5b00*/  IMAD.MOV.U32 R4, RZ, RZ, 0x1 ;  /* 0x00000001ff047424 */ /* 0x000fe400078e00ff */
[----:B0-----:R-:W-:Y:S02]  /*5b10*/  IMAD R22, R3, R27, R22 ;  /* 0x0000001b03167224 */ /* 0x001fe400078e0216 */
[----:B------:R-:W-:Y:S01]  /*5b20*/  IMAD R3, R0, R28, R5 ;  /* 0x0000001c00037224 */ /* 0x000fe200078e0205 */
[----:B------:R-:W-:-:S04]  /*5b30*/  PRMT R0, R4, 0x7610, R0 ;  /* 0x0000761004007816 */ /* 0x000fc80000000000 */
[----:B------:R-:W-:Y:S02]  /*5b40*/  SEL R18, R3, R22, !P0 ;  /* 0x0000001603127207 */ /* 0x000fe40004000000 */
[----:B------:R-:W-:-:S07]  /*5b50*/  SEL R22, R22, R3, !P0 ;  /* 0x0000000316167207 */ /* 0x000fce0004000000 */
.L_x_127:
[----:B------:R-:W-:Y:S01]  /*5b60*/  LOP3.LUT P0, RZ, R0, 0xff, RZ, 0xc0, !PT ;  /* 0x000000ff00ff7812 */ /* 0x000fe2000780c0ff */
[----:B------:R-:W-:Y:S01]  /*5b70*/  UIMAD.WIDE.U32 UR4, UR38, -0x33333333, URZ ;  /* 0xcccccccd260478a5 */ /* 0x000fe2000f8e003f */
[----:B------:R-:W-:-:S03]  /*5b80*/  LOP3.LUT R87, R87, 0x1, RZ, 0x3c, !PT ;  /* 0x0000000157577812 */ /* 0x000fc600078e3cff */
[----:B------:R-:W-:-:S04]  /*5b90*/  USHF.R.U32.HI UR4, URZ, 0x2, UR5 ;  /* 0x000000023f047899 */ /* 0x000fc80008011605 */
[----:B------:R-:W-:-:S04]  /*5ba0*/  UIMAD UR38, UR4, -0x5, UR38 ;  /* 0xfffffffb042678a4 */ /* 0x000fc8000f8e0226 */
[----:B------:R-:W-:Y:S08]  /*5bb0*/  @P0 BRA `(.L_x_130) ;  /* 0xffffffb800800947 */ /* 0x000ff0000383ffff */
[----:B------:R-:W-:Y:S05]  /*5bc0*/  EXIT ;  /* 0x000000000000794d */ /* 0x000fea0003800000 */
.L_x_13:
[----:B------:R-:W-:-:S08]  /*5bd0*/  ISETP.NE.AND P0, PT, R14, RZ, PT ;  /* 0x000000ff0e00720c */ /* 0x000fd00003f05270 */
[----:B0-----:R-:W0:-:S00]  /*5be0*/  USETMAXREG.DEALLOC.CTAPOOL 0x28 ;  /* 0x00000028000079c8 */ /* 0x001e0000080e0500 */
[----:B------:R-:W-:Y:S05]  /*5bf0*/  @P0 EXIT ;  /* 0x000000000000094d */ /* 0x000fea0003800000 */
[----:B0-----:R-:W-:Y:S01]  /*5c00*/  LOP3.LUT P0, RZ, R3, 0xff, RZ, 0xc0, !PT ;  /* 0x000000ff03ff7812 */ /* 0x001fe2000780c0ff */
[----:B------:R-:W-:Y:S02]  /*5c10*/  IMAD.MOV.U32 R3, RZ, RZ, 0x1 ;  /* 0x00000001ff037424 */ /* 0x000fe400078e00ff */
[----:B------:R-:W-:-:S10]  /*5c20*/  IMAD.MOV.U32 R8, RZ, RZ, RZ ;  /* 0x000000ffff087224 */ /* 0x000fd400078e00ff */
[----:B------:R-:W-:Y:S05]  /*5c30*/  @!P0 BRA `(.L_x_131) ;  /* 0x0000000c003c8947 */ /* 0x000fea0003800000 */
[----:B------:R-:W-:Y:S01]  /*5c40*/  LOP3.LUT P0, RZ, R4, 0x1f, RZ, 0xc0, !PT ;  /* 0x0000001f04ff7812 */ /* 0x000fe2000780c0ff */
[----:B------:R-:W-:Y:S01]  /*5c50*/  ULDC UR5, c[0x0][0x658] ;  /* 0x0001960000057ab9 */ /* 0x000fe20000000800 */
[----:B------:R-:W-:Y:S01]  /*5c60*/  UMOV UR6, 0xffffffff ;  /* 0xffffffff00067882 */ /* 0x000fe20000000000 */
[----:B------:R-:W-:Y:S01]  /*5c70*/  BSSY B0, `(.L_x_131) ;  /* 0x00000cb000007945 */ /* 0x000fe20003800000 */
[----:B------:R-:W-:Y:S01]  /*5c80*/  USHF.L.U32 UR6, UR6, UR5, URZ ;  /* 0x0000000506067299 */ /* 0x000fe2000800063f */
[C---:B------:R-:W-:Y:S01]  /*5c90*/  ISETP.NE.AND P2, PT, R5.reuse, RZ, PT ;  /* 0x000000ff0500720c */ /* 0x040fe20003f45270 */
[----:B------:R-:W-:Y:S01]  /*5ca0*/  UMOV UR7, 0x1 ;  /* 0x0000000100077882 */ /* 0x000fe20000000000 */
[----:B------:R-:W-:Y:S01]  /*5cb0*/  ISETP.NE.OR P0, PT, R5, RZ, !P0 ;  /* 0x000000ff0500720c */ /* 0x000fe20004705670 */
[----:B------:R-:W-:Y:S01]  /*5cc0*/  IMAD.MOV.U32 R10, RZ, RZ, 0x1 ;  /* 0x00000001ff0a7424 */ /* 0x000fe200078e00ff */
[----:B------:R-:W-:Y:S01]  /*5cd0*/  LOP3.LUT R9, R23, 0x2, RZ, 0xfc, !PT ;  /* 0x0000000217097812 */ /* 0x000fe200078efcff */
[----:B------:R-:W-:Y:S01]  /*5ce0*/  IMAD.MOV.U32 R3, RZ, RZ, 0x1 ;  /* 0x00000001ff037424 */ /* 0x000fe200078e00ff */
[----:B------:R-:W-:Y:S01]  /*5cf0*/  ULDC UR4, c[0x0][0x600] ;  /* 0x0001800000047ab9 */ /* 0x000fe20000000800 */
[----:B------:R-:W-:Y:S01]  /*5d00*/  IMAD.MOV.U32 R8, RZ, RZ, RZ ;  /* 0x000000ffff087224 */ /* 0x000fe200078e00ff */
[----:B------:R-:W-:-:S02]  /*5d10*/  USHF.L.U32 UR13, UR7, UR5, URZ ;  /* 0x00000005070d7299 */ /* 0x000fc4000800063f */
[----:B------:R-:W-:Y:S02]  /*5d20*/  UIADD3 UR21, UR40, 0x1, URZ ;  /* 0x0000000128157890 */ /* 0x000fe4000fffe03f */
[----:B------:R-:W-:Y:S02]  /*5d30*/  UIADD3 UR4, UR4, -0x1, URZ ;  /* 0xffffffff04047890 */ /* 0x000fe4000fffe03f */
[----:B------:R-:W-:Y:S01]  /*5d40*/  ULOP3.LUT UR5, URZ, UR6, URZ, 0x33, !UPT ;  /* 0x000000063f057292 */ /* 0x000fe2000f8e333f */
[----:B------:R-:W-:-:S11]  /*5d50*/  ULDC.64 UR22, c[0x0][0x198] ;  /* 0x0000660000167ab9 */ /* 0x000fd60000000a00 */
.L_x_143:
[----:B------:R-:W-:-:S03]  /*5d60*/  UMOV UR6, 0xffffffff ;  /* 0xffffffff00067882 */ /* 0x000fc60000000000 */
[----:B------:R-:W-:Y:S05]  /*5d70*/  BRA.DIV UR6, `(.L_x_132) ;  /* 0x00000012062c7947 */ /* 0x000fea000b800000 */
[----:B------:R-:W-:-:S13]  /*5d80*/  ELECT P6, URZ, PT ;  /* 0x00000000003f782f */ /* 0x000fda00038c0000 */
.L_x_157:
[----:B------:R-:W0:Y:S01]  /*5d90*/  LDC R4, c[0x0][0x28c] ;  /* 0x0000a300ff047b82 */ /* 0x000e220000000800 */
[----:B------:R-:W-:Y:S01]  /*5da0*/  BSSY B1, `(.L_x_133) ;  /* 0x0000043000017945 */ /* 0x000fe20003800000 */
[----:B0-----:R-:W-:-:S13]  /*5db0*/  ISETP.LT.OR P6, PT, R4, 0x1, !P6 ;  /* 0x000000010400780c */ /* 0x001fda00077c1670 */
[----:B------:R-:W-:Y:S05]  /*5dc0*/  @P6 BRA `(.L_x_134) ;  /* 0x0000000400006947 */ /* 0x000fea0003800000 */
[----:B------:R-:W-:Y:S02]  /*5dd0*/  IMAD.SHL.U32 R22, R22, 0x40, RZ ;  /* 0x0000004016167824 */ /* 0x000fe400078e00ff */
[----:B------:R-:W-:Y:S02]  /*5de0*/  IMAD R18, R18, 0x60, RZ ;  /* 0x0000006012127824 */ /* 0x000fe400078e02ff */
[----:B------:R-:W-:Y:S02]  /*5df0*/  IMAD.MOV.U32 R13, RZ, RZ, RZ ;  /* 0x000000ffff0d7224 */ /* 0x000fe400078e00ff */
[----:B------:R-:W-:Y:S02]  /*5e00*/  IMAD.U32 R14, RZ, RZ, UR21 ;  /* 0x00000015ff0e7e24 */ /* 0x000fe4000f8e00ff */
[----:B------:R-:W-:Y:S02]  /*5e10*/  IMAD.MOV.U32 R4, RZ, RZ, R3 ;  /* 0x000000ffff047224 */ /* 0x000fe400078e0003 */
[----:B------:R-:W-:-:S07]  /*5e20*/  IMAD.MOV.U32 R5, RZ, RZ, R8 ;  /* 0x000000ffff057224 */ /* 0x000fce00078e0008 */
.L_x_138:
[----:B------:R-:W0:Y:S01]  /*5e30*/  S2R R7, SR_CgaCtaId ;  /* 0x0000000000077919 */ /* 0x000e220000008800 */
[----:B------:R-:W-:-:S04]  /*5e40*/  MOV R6, 0x400 ;  /* 0x0000040000067802 */ /* 0x000fc80000000f00 */
[----:B0-----:R-:W-:Y:S02]  /*5e50*/  LEA R12, R7, R6, 0x18 ;  /* 0x00000006070c7211 */ /* 0x001fe400078ec0ff */
[----:B------:R-:W-:Y:S01]  /*5e60*/  SHF.L.U32 R6, R4, 0x1f, RZ ;  /* 0x0000001f04067819 */ /* 0x000fe200000006ff */
[----:B------:R-:W0:Y:S02]  /*5e70*/  @!P2 LDC R7, c[0x0][0x500] ;  /* 0x00014000ff07ab82 */ /* 0x000e240000000800 */
[----:B------:R-:W-:-:S04]  /*5e80*/  IMAD R11, R5, 0x8, R12 ;  /* 0x00000008050b7824 */ /* 0x000fc800078e020c */
[----:B------:R-:W1:Y:S02]  /*5e90*/  SYNCS.PHASECHK.TRANS64.TRYWAIT P1, [R11+URZ+0x28], R6 ;  /* 0x000028060b0075a7 */ /* 0x000e64000802017f */
[----:B-1----:R-:W-:Y:S05]  /*5ea0*/  @!P1 BRA `(.L_x_135) ;  /* 0x0000001000009947 */ /* 0x002fea0003800000 */
.L_x_158:
[----:B-1----:R-:W-:Y:S01]  /*5eb0*/  PRMT R6, R9, 0x9910, RZ ;  /* 0x0000991009067816 */ /* 0x002fe200000000ff */
[----:B0-----:R0:W-:Y:S03]  /*5ec0*/  @!P2 SYNCS.ARRIVE.TRANS64 RZ, [R11+URZ], R7 ;  /* 0x000000070bffa9a7 */ /* 0x0011e6000800003f */
[----:B------:R-:W-:-:S13]  /*5ed0*/  ISETP.NE.AND P1, PT, R6, 0x2, PT ;  /* 0x000000020600780c */ /* 0x000fda0003f25270 */
[----:B0-----:R-:W-:Y:S05]  /*5ee0*/  @P1 BRA `(.L_x_136) ;  /* 0x0000000000041947 */ /* 0x001fea0003800000 */
[----:B------:R-:W-:Y:S01]  /*5ef0*/  BPT.TRAP 0x1 ;  /* 0x000000040000795c */ /* 0x000fe20000300000 */
.L_x_136:
[----:B------:R-:W-:Y:S05]  /*5f00*/  @P0 BRA `(.L_x_137) ;  /* 0x0000000000040947 */ /* 0x000fea0003800000 */
[----:B------:R-:W-:Y:S01]  /*5f10*/  BPT.TRAP 0x1 ;  /* 0x000000040000795c */ /* 0x000fe20000300000 */
.L_x_137:
[--C-:B------:R-:W-:Y:S01]  /*5f20*/  IMAD R6, R5, 0x4000, R12.reuse ;  /* 0x0000400005067824 */ /* 0x100fe200078e020c */
[----:B------:R-:W-:Y:S01]  /*5f30*/  R2UR UR34, R13 ;  /* 0x000000000d2272ca */ /* 0x000fe200000e0000 */
[----:B------:R-:W-:Y:S01]  /*5f40*/  IMAD R12, R5, 0x6000, R12 ;  /* 0x00006000050c7824 */ /* 0x000fe200078e020c */
[----:B------:R-:W-:Y:S01]  /*5f50*/  R2UR UR33, R11 ;  /* 0x000000000b2172ca */ /* 0x000fe200000e0000 */
[----:B------:R-:W-:Y:S01]  /*5f60*/  VIADD R14, R14, 0xffffffff ;  /* 0xffffffff0e0e7836 */ /* 0x000fe20000000000 */
[----:B------:R-:W-:Y:S01]  /*5f70*/  R2UR UR24, R6 ;  /* 0x00000000061872ca */ /* 0x000fe200000e0000 */
[----:B------:R-:W-:Y:S01]  /*5f80*/  UIADD3 UR6, UP0, UR22, 0xf0, URZ ;  /* 0x000000f016067890 */ /* 0x000fe2000ff1e03f */
[----:B------:R-:W-:Y:S01]  /*5f90*/  R2UR UR8, R12 ;  /* 0x000000000c0872ca */ /* 0x000fe200000e0000 */
[----:B------:R-:W-:Y:S01]  /*5fa0*/  UIADD3 UR30, UP1, UR22, 0x1f0, URZ ;  /* 0x000001f0161e7890 */ /* 0x000fe2000ff3e03f */
[----:B------:R-:W-:Y:S01]  /*5fb0*/  R2UR UR36, R19 ;  /* 0x00000000132472ca */ /* 0x000fe200000e0000 */
[----:B------:R-:W-:Y:S01]  /*5fc0*/  UIADD3.X UR7, URZ, UR23, URZ, UP0, !UPT ;  /* 0x000000173f077290 */ /* 0x000fe200087fe43f */
[----:B------:R-:W-:Y:S01]  /*5fd0*/  R2UR UR35, R22 ;  /* 0x00000000162372ca */ /* 0x000fe200000e0000 */
[----:B------:R-:W-:Y:S01]  /*5fe0*/  UIADD3.X UR31, URZ, UR23, URZ, UP1, !UPT ;  /* 0x000000173f1f7290 */ /* 0x000fe20008ffe43f */
[----:B------:R-:W-:Y:S01]  /*5ff0*/  R2UR UR19, R18 ;  /* 0x00000000121372ca */ /* 0x000fe200000e0000 */
[----:B------:R-:W-:Y:S01]  /*6000*/  UIADD3 UR26, UR34, 0x40, URZ ;  /* 0x00000040221a7890 */ /* 0x000fe2000fffe03f */
[----:B------:R-:W-:Y:S01]  /*6010*/  ISETP.GT.AND P3, PT, R14, 0x1, PT ;  /* 0x000000010e00780c */ /* 0x000fe20003f64270 */
[----:B------:R-:W-:Y:S01]  /*6020*/  VIADD R5, R5, 0x1 ;  /* 0x0000000105057836 */ /* 0x000fe20000000000 */
[----:B------:R-:W-:Y:S01]  /*6030*/  UMOV UR14, 0x0 ;  /* 0x00000000000e7882 */ /* 0x000fe20000000000 */
[----:B------:R-:W-:Y:S01]  /*6040*/  UIADD3 UR32, UR24, 0x180, URZ ;  /* 0x0000018018207890 */ /* 0x000fe2000fffe03f */
[----:B------:R-:W-:Y:S01]  /*6050*/  VIADD R13, R13, 0x80 ;  /* 0x000000800d0d7836 */ /* 0x000fe20000000000 */
[----:B------:R-:W-:Y:S01]  /*6060*/  UIADD3 UR24, UR24, 0x2180, URZ ;  /* 0x0000218018187890 */ /* 0x000fe2000fffe03f */
[----:B------:R-:W-:Y:S01]  /*6070*/  ISETP.NE.AND P1, PT, R5, 0x5, PT ;  /* 0x000000050500780c */ /* 0x000fe20003f25270 */
[----:B------:R-:W-:-:S02]  /*6080*/  UIADD3 UR16, UR8, 0x14180, URZ ;  /* 0x0001418008107890 */ /* 0x000fc4000fffe03f */
[----:B------:R-:W-:Y:S01]  /*6090*/  UIADD3 UR8, UR8, 0x17180, URZ ;  /* 0x0001718008087890 */ /* 0x000fe2000fffe03f */
[----:B------:R-:W-:Y:S01]  /*60a0*/  SEL R7, RZ, 0x1, P1 ;  /* 0x00000001ff077807 */ /* 0x000fe20000800000 */
[----:B------:R-:W-:Y:S01]  /*60b0*/  UMOV UR15, 0x10000000 ;  /* 0x10000000000f7882 */ /* 0x000fe20000000000 */
[----:B------:R-:W-:Y:S01]  /*60c0*/  UMOV UR25, UR33 ;  /* 0x0000002100197c82 */ /* 0x000fe20008000000 */
[----:B------:R-:W-:Y:S01]  /*60d0*/  UMOV UR28, UR36 ;  /* 0x00000024001c7c82 */ /* 0x000fe20008000000 */
[----:B------:R-:W-:Y:S01]  /*60e0*/  UMOV UR27, UR35 ;  /* 0x00000023001b7c82 */ /* 0x000fe20008000000 */
[----:B------:R-:W-:Y:S01]  /*60f0*/  UMOV UR17, UR33 ;  /* 0x0000002100117c82 */ /* 0x000fe20008000000 */
[----:B------:R-:W-:Y:S01]  /*6100*/  UMOV UR18, UR34 ;  /* 0x0000002200127c82 */ /* 0x000fe20008000000 */
[----:B------:R-:W-:Y:S01]  /*6110*/  UMOV UR20, UR36 ;  /* 0x0000002400147c82 */ /* 0x000fe20008000000 */
[----:B------:R0:W-:Y:S01]  /*6120*/  UTMALDG.3D [UR32], [UR6], desc[UR14] ;  /* 0x00000e20060075b4 */ /* 0x0001e20008011000 */
[----:B------:R-:W-:Y:S01]  /*6130*/  UMOV UR9, UR33 ;  /* 0x0000002100097c82 */ /* 0x000fe20008000000 */
[----:B------:R-:W-:Y:S01]  /*6140*/  UMOV UR11, UR19 ;  /* 0x00000013000b7c82 */ /* 0x000fe20008000000 */
[----:B------:R-:W-:Y:S01]  /*6150*/  UMOV UR12, UR36 ;  /* 0x00000024000c7c82 */ /* 0x000fe20008000000 */
[----:B------:R-:W-:Y:S01]  /*6160*/  UMOV UR10, UR26 ;  /* 0x0000001a000a7c82 */ /* 0x000fe20008000000 */
[----:B------:R-:W-:-:S02]  /*6170*/  LOP3.LUT R4, R4, R7, RZ, 0x3c, !PT ;  /* 0x0000000704047212 */ /* 0x000fc400078e3cff */
[----:B------:R-:W-:Y:S01]  /*6180*/  SEL R5, R5, RZ, P1 ;  /* 0x000000ff05057207 */ /* 0x000fe20000800000 */
[----:B------:R0:W-:Y:S01]  /*6190*/  UTMALDG.3D [UR24], [UR6], desc[UR14] ;  /* 0x00000e18060075b4 */ /* 0x0001e20008011000 */
[----:B------:R0:W-:Y:S01]  /*61a0*/  UTMALDG.3D [UR16], [UR30], desc[UR14] ;  /* 0x00000e101e0075b4 */ /* 0x0001e20008011000 */
[----:B------:R0:W-:Y:S02]  /*61b0*/  UTMALDG.3D [UR8], [UR30], desc[UR14] ;  /* 0x00000e081e0075b4 */ /* 0x0001e40008011000 */
[----:B0-----:R-:W-:Y:S05]  /*61c0*/  @P3 BRA `(.L_x_138) ;  /* 0xfffffffc00183947 */ /* 0x001fea000383ffff */
.L_x_134:
[----:B------:R-:W-:Y:S05]  /*61d0*/  BSYNC B1 ;  /* 0x0000000000017941 */ /* 0x000fea0003800000 */
.L_x_133:
[----:B------:R-:W2:Y:S01]  /*61e0*/  LDL.64 R20, [R1] ;  /* 0x0000000001147983 */ /* 0x000ea20000100a00 */
[----:B------:R-:W-:Y:S01]  /*61f0*/  LOP3.LUT P4, RZ, R10, 0xff, RZ, 0xc0, !PT ;  /* 0x000000ff0aff7812 */ /* 0x000fe2000788c0ff */
[----:B------:R-:W-:Y:S01]  /*6200*/  VIADD R7, R8, UR40 ;  /* 0x0000002808077c36 */ /* 0x000fe20008000000 */
[----:B------:R-:W-:Y:S01]  /*6210*/  ULDC.64 UR6, c[0x0][0x650] ;  /* 0x0001940000067ab9 */ /* 0x000fe20000000a00 */
[----:B------:R-:W-:Y:S01]  /*6220*/  IMAD.U32 R8, RZ, RZ, UR40 ;  /* 0x00000028ff087e24 */ /* 0x000fe2000f8e00ff */
[----:B------:R-:W-:Y:S01]  /*6230*/  UISETP.GE.U32.AND UP0, UPT, UR40, 0x5, UPT ;  /* 0x000000052800788c */ /* 0x000fe2000bf06070 */
[----:B------:R-:W-:Y:S01]  /*6240*/  BSSY B1, `(.L_x_139) ;  /* 0x000006b000017945 */ /* 0x000fe20003800000 */
[----:B------:R-:W-:Y:S01]  /*6250*/  ISETP.GT.U32.AND P1, PT, R7, 0x4, PT ;  /* 0x000000040700780c */ /* 0x000fe20003f24070 */
[----:B------:R-:W-:Y:S01]  /*6260*/  IMAD.MOV.U32 R22, RZ, RZ, -0x1 ;  /* 0xffffffffff167424 */ /* 0x000fe200078e00ff */
[----:B------:R-:W-:Y:S01]  /*6270*/  PRMT R10, RZ, 0x7610, R10 ;  /* 0x00007610ff0a7816 */ /* 0x000fe2000000000a */
[----:B------:R-:W-:Y:S01]  /*6280*/  IMAD.MOV.U32 R18, RZ, RZ, -0x1 ;  /* 0xffffffffff127424 */ /* 0x000fe200078e00ff */
[----:B------:R-:W-:Y:S01]  /*6290*/  ISETP.LT.U32.AND P1, PT, R8, 0x5, P1 ;  /* 0x000000050800780c */ /* 0x000fe20000f21070 */
[----:B------:R-:W-:Y:S01]  /*62a0*/  IMAD.MOV.U32 R19, RZ, RZ, -0x1 ;  /* 0xffffffffff137424 */ /* 0x000fe200078e00ff */
[----:B------:R-:W-:Y:S01]  /*62b0*/  PLOP3.LUT P3, PT, PT, PT, UP0, 0x80, 0x0 ;  /* 0x000000000000781c */ /* 0x000fe20003f6f008 */
[----:B------:R-:W0:Y:S01]  /*62c0*/  @P4 S2R R5, SR_CgaCtaId ;  /* 0x0000000000054919 */ /* 0x000e220000008800 */
[----:B------:R-:W-:-:S04]  /*62d0*/  @P4 MOV R4, 0x400 ;  /* 0x0000040000044802 */ /* 0x000fc80000000f00 */
[----:B0-----:R-:W-:Y:S01]  /*62e0*/  @P4 LEA R6, R5, R4, 0x18 ;  /* 0x0000000405064211 */ /* 0x001fe200078ec0ff */
[----:B------:R-:W-:Y:S01]  /*62f0*/  IMAD.WIDE.U32 R4, R7, -0x33333333, RZ ;  /* 0xcccccccd07047825 */ /* 0x000fe200078e00ff */
[----:B------:R-:W-:Y:S02]  /*6300*/  SEL R4, RZ, 0x1, !P1 ;  /* 0x00000001ff047807 */ /* 0x000fe40004800000 */
[----:B------:R0:W-:Y:S02]  /*6310*/  @P4 SYNCS.ARRIVE.TRANS64.A1T0 RZ, [R6+URZ+0x88], RZ ;  /* 0x000088ff06ff49a7 */ /* 0x0001e4000810003f */
[----:B------:R-:W-:Y:S02]  /*6320*/  LOP3.LUT R3, R3, R4, RZ, 0x3c, !PT ;  /* 0x0000000403037212 */ /* 0x000fe400078e3cff */
[----:B------:R-:W-:Y:S02]  /*6330*/  PRMT R4, RZ, 0x7610, R4 ;  /* 0x00007610ff047816 */ /* 0x000fe40000000004 */
[----:B0-----:R-:W-:-:S04]  /*6340*/  SHF.R.U32.HI R6, RZ, 0x2, R5 ;  /* 0x00000002ff067819 */ /* 0x001fc80000011605 */
[----:B------:R-:W-:Y:S01]  /*6350*/  @P3 LOP3.LUT R3, R3, 0x1, R6, 0x78, !PT ;  /* 0x0000000103033812 */ /* 0x000fe200078e7806 */
[----:B------:R-:W-:Y:S01]  /*6360*/  IMAD R8, R6, -0x5, R7 ;  /* 0xfffffffb06087824 */ /* 0x000fe200078e0207 */
[----:B--2---:R-:W-:-:S04]  /*6370*/  IADD3 R16, P4, R16, R20, RZ ;  /* 0x0000001410107210 */ /* 0x004fc80007f9e0ff */
[----:B------:R-:W-:Y:S01]  /*6380*/  ISETP.GE.U32.AND P1, PT, R16, UR6, PT ;  /* 0x0000000610007c0c */ /* 0x000fe2000bf26070 */
[----:B------:R-:W-:-:S05]  /*6390*/  IMAD.X R17, R17, 0x1, R0, P4 ;  /* 0x0000000111117824 */ /* 0x000fca00020e0600 */
[----:B------:R-:W-:-:S13]  /*63a0*/  ISETP.GE.U32.AND.EX P1, PT, R17, UR7, PT, P1 ;  /* 0x0000000711007c0c */ /* 0x000fda000bf26110 */
[----:B------:R-:W-:Y:S05]  /*63b0*/  @P1 BRA `(.L_x_140) ;  /* 0x00000004004c1947 */ /* 0x000fea0003800000 */
[----:B------:R-:W0:Y:S01]  /*63c0*/  S2R R12, SR_CTAID.X ;  /* 0x00000000000c7919 */ /* 0x000e220000002500 */
[----:B------:R-:W-:Y:S01]  /*63d0*/  ULDC.64 UR6, c[0x0][0x628] ;  /* 0x00018a0000067ab9 */ /* 0x000fe20000000a00 */
[----:B------:R-:W1:Y:S01]  /*63e0*/  LDC R13, c[0x0][0x144] ;  /* 0x00005100ff0d7b82 */ /* 0x000e620000000800 */
[----:B------:R-:W-:Y:S01]  /*63f0*/  ISETP.NE.U32.AND P1, PT, RZ, UR6, PT ;  /* 0x00000006ff007c0c */ /* 0x000fe2000bf25070 */
[----:B------:R-:W2:Y:S01]  /*6400*/  S2R R11, SR_CTAID.Y ;  /* 0x00000000000b7919 */ /* 0x000ea20000002600 */
[----:B------:R-:W-:Y:S01]  /*6410*/  ULDC UR8, c[0x0][0x150] ;  /* 0x0000540000087ab9 */ /* 0x000fe20000000800 */
[----:B------:R-:W-:Y:S01]  /*6420*/  ULDC UR9, c[0x0][0x630] ;  /* 0x00018c0000097ab9 */ /* 0x000fe20000000800 */
[----:B------:R-:W-:Y:S01]  /*6430*/  ISETP.NE.AND.EX P1, PT, RZ, UR7, PT, P1 ;  /* 0x00000007ff007c0c */ /* 0x000fe2000bf25310 */
[----:B------:R-:W-:Y:S01]  /*6440*/  IMAD.MOV.U32 R4, RZ, RZ, R16 ;  /* 0x000000ffff047224 */ /* 0x000fe200078e0010 */
[----:B0-----:R-:W-:-:S05]  /*6450*/  I2FP.F32.U32 R5, R12 ;  /* 0x0000000c00057245 */ /* 0x001fca0000201000 */
[----:B------:R-:W-:Y:S01]  /*6460*/  FMUL R14, R5, UR8 ;  /* 0x00000008050e7c20 */ /* 0x000fe20008400000 */
[----:B------:R-:W-:-:S05]  /*6470*/  IMAD.MOV.U32 R5, RZ, RZ, R17 ;  /* 0x000000ffff057224 */ /* 0x000fca00078e0011 */
[----:B--2---:R-:W-:Y:S05]  /*6480*/  @!P1 BRA `(.L_x_141) ;  /* 0x0000000000289947 */ /* 0x004fea0003800000 */
[----:B------:R-:W-:Y:S02]  /*6490*/  ULDC UR8, c[0x0][0x634] ;  /* 0x00018d0000087ab9 */ /* 0x000fe40000000800 */
[----:B------:R-:W-:-:S05]  /*64a0*/  IADD3 R5, P1, R16, UR8, RZ ;  /* 0x0000000810057c10 */ /* 0x000fca000ff3e0ff */
[----:B------:R-:W-:-:S04]  /*64b0*/  IMAD.X R15, RZ, RZ, R17, P1 ;  /* 0x000000ffff0f7224 */ /* 0x000fc800008e0611 */
[----:B------:R-:W-:-:S04]  /*64c0*/  IMAD.WIDE.U32 R6, R15, UR6, RZ ;  /* 0x000000060f067c25 */ /* 0x000fc8000f8e00ff */
[----:B------:R-:W-:-:S04]  /*64d0*/  IMAD.WIDE.U32 R6, P1, R5, UR7, R6 ;  /* 0x0000000705067c25 */ /* 0x000fc8000f820006 */
[----:B------:R-:W-:-:S04]  /*64e0*/  IMAD.WIDE.U32 R4, R5, UR6, RZ ;  /* 0x0000000605047c25 */ /* 0x000fc8000f8e00ff */
[----:B------:R-:W-:Y:S01]  /*64f0*/  IMAD.MOV.U32 R4, RZ, RZ, R7 ;  /* 0x000000ffff047224 */ /* 0x000fe200078e0007 */
[----:B------:R-:W-:Y:S01]  /*6500*/  IADD3 RZ, P3, R5, R6, RZ ;  /* 0x0000000605ff7210 */ /* 0x000fe20007f7e0ff */
[----:B------:R-:W-:-:S04]  /*6510*/  IMAD.X R5, RZ, RZ, RZ, P1 ;  /* 0x000000ffff057224 */ /* 0x000fc800008e06ff */
[----:B------:R-:W-:-:S08]  /*6520*/  IMAD.WIDE.U32.X R4, R15, UR7, R4, P3 ;  /* 0x000000070f047c25 */ /* 0x000fd000098e0404 */
.L_x_141:
[--C-:B------:R-:W-:Y:S01]  /*6530*/  SHF.R.U64 R19, R4, UR9, R5.reuse ;  /* 0x0000000904137c19 */ /* 0x100fe20008001205 */
[----:B------:R-:W0:Y:S01]  /*6540*/  F2I.U32.TRUNC.NTZ R14, R14 ;  /* 0x0000000e000e7305 */ /* 0x000e22000020f000 */
[----:B------:R-:W-:Y:S01]  /*6550*/  SHF.R.U32.HI R4, RZ, UR9, R5 ;  /* 0x00000009ff047c19 */ /* 0x000fe20008011605 */
[----:B------:R-:W-:Y:S01]  /*6560*/  ULDC.64 UR6, c[0x0][0x620] ;  /* 0x0001880000067ab9 */ /* 0x000fe20000000a00 */
[----:B------:R-:W-:Y:S01]  /*6570*/  IADD3 R7, P1, RZ, -R19, RZ ;  /* 0x80000013ff077210 */ /* 0x000fe20007f3e0ff */
[----:B------:R-:W-:Y:S01]  /*6580*/  ULDC.64 UR8, c[0x0][0x640] ;  /* 0x0001900000087ab9 */ /* 0x000fe20000000a00 */
[----:B------:R-:W2:Y:S03]  /*6590*/  LDC R18, c[0x0][0x148] ;  /* 0x00005200ff127b82 */ /* 0x000ea60000000800 */
[----:B------:R-:W-:Y:S01]  /*65a0*/  IMAD.X R4, RZ, RZ, ~R4, P1 ;  /* 0x000000ffff047224 */ /* 0x000fe200008e0e04 */
[----:B------:R-:W-:-:S03]  /*65b0*/  ISETP.NE.U32.AND P1, PT, RZ, UR8, PT ;  /* 0x00000008ff007c0c */ /* 0x000fc6000bf25070 */
[----:B------:R-:W-:Y:S01]  /*65c0*/  IMAD R6, R4, UR6, RZ ;  /* 0x0000000604067c24 */ /* 0x000fe2000f8e02ff */
[----:B------:R-:W-:Y:S01]  /*65d0*/  ISETP.NE.AND.EX P1, PT, RZ, UR9, PT, P1 ;  /* 0x00000009ff007c0c */ /* 0x000fe2000bf25310 */
[----:B------:R-:W-:Y:S01]  /*65e0*/  IMAD.WIDE.U32 R4, R7, UR6, R16 ;  /* 0x0000000607047c25 */ /* 0x000fe2000f8e0010 */
[----:B------:R-:W-:-:S03]  /*65f0*/  ULDC UR6, c[0x0][0x618] ;  /* 0x0001860000067ab9 */ /* 0x000fc60000000800 */
[----:B------:R-:W-:Y:S01]  /*6600*/  IMAD R7, R7, UR7, R6 ;  /* 0x0000000707077c24 */ /* 0x000fe2000f8e0206 */
[----:B------:R-:W-:Y:S01]  /*6610*/  ULDC UR7, c[0x0][0x154] ;  /* 0x0000550000077ab9 */ /* 0x000fe20000000800 */
[----:B0-----:R-:W-:Y:S02]  /*6620*/  IMAD.MOV R6, RZ, RZ, -R14 ;  /* 0x000000ffff067224 */ /* 0x001fe400078e0a0e */
[----:B------:R-:W-:Y:S02]  /*6630*/  IMAD.IADD R5, R5, 0x1, R7 ;  /* 0x0000000105057824 */ /* 0x000fe400078e0207 */
[----:B-1----:R-:W-:Y:S01]  /*6640*/  IMAD R12, R13, R6, R12 ;  /* 0x000000060d0c7224 */ /* 0x002fe200078e020c */
[----:B------:R-:W-:Y:S02]  /*6650*/  I2FP.F32.U32 R6, R11 ;  /* 0x0000000b00067245 */ /* 0x000fe40000201000 */
[--C-:B------:R-:W-:Y:S02]  /*6660*/  SHF.R.U64 R13, R4, UR6, R5.reuse ;  /* 0x00000006040d7c19 */ /* 0x100fe40008001205 */
[----:B------:R-:W-:Y:S01]  /*6670*/  SHF.R.U32.HI R4, RZ, UR6, R5 ;  /* 0x00000006ff047c19 */ /* 0x000fe20008011605 */
[----:B------:R-:W-:Y:S01]  /*6680*/  FMUL R6, R6, UR7 ;  /* 0x0000000706067c20 */ /* 0x000fe20008400000 */
[----:B------:R-:W-:-:S02]  /*6690*/  ULDC UR6, c[0x0][0x608] ;  /* 0x0001820000067ab9 */ /* 0x000fc40000000800 */
[--C-:B------:R-:W-:Y:S01]  /*66a0*/  SHF.R.U64 R15, R13, UR6, R4.reuse ;  /* 0x000000060d0f7c19 */ /* 0x100fe20008001204 */
[----:B------:R0:W1:Y:S01]  /*66b0*/  F2I.U32.TRUNC.NTZ R20, R6 ;  /* 0x0000000600147305 */ /* 0x000062000020f000 */
[----:B------:R-:W-:Y:S01]  /*66c0*/  SHF.R.U32.HI R4, RZ, UR6, R4 ;  /* 0x00000006ff047c19 */ /* 0x000fe20008011604 */
[----:B------:R-:W-:-:S03]  /*66d0*/  ULDC UR6, c[0x0][0x658] ;  /* 0x0001960000067ab9 */ /* 0x000fc60000000800 */
[--C-:B------:R-:W-:Y:S02]  /*66e0*/  SHF.R.U64 R14, R15, UR6, R4.reuse ;  /* 0x000000060f0e7c19 */ /* 0x100fe40008001204 */
[----:B------:R-:W-:-:S03]  /*66f0*/  SHF.R.U32.HI R21, RZ, UR6, R4 ;  /* 0x00000006ff157c19 */ /* 0x000fc60008011604 */
[----:B------:R-:W-:Y:S02]  /*6700*/  IMAD.MOV.U32 R4, RZ, RZ, R14 ;  /* 0x000000ffff047224 */ /* 0x000fe400078e000e */
[----:B------:R-:W-:Y:S01]  /*6710*/  IMAD.MOV.U32 R5, RZ, RZ, R21 ;  /* 0x000000ffff057224 */ /* 0x000fe200078e0015 */
[----:B0-----:R-:W-:Y:S06]  /*6720*/  @!P1 BRA `(.L_x_142) ;  /* 0x0000000000289947 */ /* 0x001fec0003800000 */
        /* <DEDUP_REMOVED lines=10> */
.L_x_142:
[----:B------:R-:W-:Y:S01]  /*67d0*/  ISETP.NE.AND P1, PT, R2, 0x1, PT ;  /* 0x000000010200780c */ /* 0x000fe20003f25270 */
[----:B------:R-:W-:Y:S01]  /*67e0*/  ULDC UR6, c[0x0][0x648] ;  /* 0x0001920000067ab9 */ /* 0x000fe20000000800 */
[----:B------:R-:W-:Y:S01]  /*67f0*/  LOP3.LUT R15, R15, UR5, RZ, 0xc0, !PT ;  /* 0x000000050f0f7c12 */ /* 0x000fe2000f8ec0ff */
[----:B-1----:R-:W-:Y:S01]  /*6800*/  IMAD.MOV R20, RZ, RZ, -R20 ;  /* 0x000000ffff147224 */ /* 0x002fe200078e0a14 */
[----:B------:R-:W-:Y:S01]  /*6810*/  SHF.R.U64 R4, R4, UR6, R5 ;  /* 0x0000000604047c19 */ /* 0x000fe20008001205 */
[----:B------:R-:W-:Y:S01]  /*6820*/  ULDC UR6, c[0x0][0x638] ;  /* 0x00018e0000067ab9 */ /* 0x000fe20000000800 */
[----:B------:R-:W-:Y:S01]  /*6830*/  LOP3.LUT R13, R13, UR4, RZ, 0xc0, !PT ;  /* 0x000000040d0d7c12 */ /* 0x000fe2000f8ec0ff */
[----:B------:R-:W-:Y:S02]  /*6840*/  ULDC UR7, c[0x0][0x610] ;  /* 0x0001840000077ab9 */ /* 0x000fe40000000800 */
[----:B------:R-:W-:Y:S02]  /*6850*/  IMAD.MOV R5, RZ, RZ, -R4 ;  /* 0x000000ffff057224 */ /* 0x000fe400078e0a04 */
[----:B------:R-:W-:-:S02]  /*6860*/  IMAD R15, R4, UR13, R15 ;  /* 0x0000000d040f7c24 */ /* 0x000fc4000f8e020f */
[----:B--2---:R-:W-:Y:S02]  /*6870*/  @P1 IMAD R12, R18, R20, R11 ;  /* 0x00000014120c1224 */ /* 0x004fe400078e020b */
[----:B------:R-:W-:Y:S01]  /*6880*/  IMAD R14, R5, UR6, R14 ;  /* 0x00000006050e7c24 */ /* 0x000fe2000f8e020e */
[----:B------:R-:W-:Y:S01]  /*6890*/  ULDC UR6, c[0x0][0x600] ;  /* 0x0001800000067ab9 */ /* 0x000fe20000000800 */
[----:B------:R-:W-:Y:S02]  /*68a0*/  IMAD R12, R15, UR7, R12 ;  /* 0x000000070f0c7c24 */ /* 0x000fe4000f8e020c */
[----:B------:R-:W-:Y:S02]  /*68b0*/  IMAD R5, R14, UR6, R13 ;  /* 0x000000060e057c24 */ /* 0x000fe4000f8e020d */
[----:B------:R-:W-:-:S03]  /*68c0*/  IMAD.MOV.U32 R4, RZ, RZ, 0x1 ;  /* 0x00000001ff047424 */ /* 0x000fc600078e00ff */
[----:B------:R-:W-:Y:S02]  /*68d0*/  SEL R18, R5, R12, !P1 ;  /* 0x0000000c05127207 */ /* 0x000fe40004800000 */
[----:B------:R-:W-:-:S07]  /*68e0*/  SEL R22, R12, R5, !P1 ;  /* 0x000000050c167207 */ /* 0x000fce0004800000 */
.L_x_140:
[----:B------:R-:W-:Y:S05]  /*68f0*/  BSYNC B1 ;  /* 0x0000000000017941 */ /* 0x000fea0003800000 */
.L_x_139:
[----:B------:R-:W-:-:S13]  /*6900*/  LOP3.LUT P1, RZ, R4, 0xff, RZ, 0xc0, !PT ;  /* 0x000000ff04ff7812 */ /* 0x000fda000782c0ff */
[----:B------:R-:W-:Y:S05]  /*6910*/  @P1 BRA `(.L_x_143) ;  /* 0xfffffff400101947 */ /* 0x000fea000383ffff */
[----:B------:R-:W-:Y:S05]  /*6920*/  BSYNC B0 ;  /* 0x0000000000007941 */ /* 0x000fea0003800000 */
.L_x_131:
[----:B------:R-:W-:-:S03]  /*6930*/  UMOV UR6, 0xffffffff ;  /* 0xffffffff00067882 */ /* 0x000fc60000000000 */
[----:B------:R-:W-:Y:S05]  /*6940*/  BRA.DIV UR6, `(.L_x_144) ;  /* 0x00000006066c7947 */ /* 0x000fea000b800000 */
[----:B------:R-:W-:-:S13]  /*6950*/  ELECT P6, URZ, PT ;  /* 0x00000000003f782f */ /* 0x000fda00038c0000 */
.L_x_161:
[----:B------:R-:W-:Y:S04]  /*6960*/  BSSY B0, `(.L_x_145) ;  /* 0x0000034000007945 */ /* 0x000fe80003800000 */
[----:B------:R-:W-:Y:S05]  /*6970*/  @!P6 BRA `(.L_x_146) ;  /* 0x0000000000c8e947 */ /* 0x000fea0003800000 */
[----:B------:R-:W-:-:S04]  /*6980*/  LOP3.LUT R23, R23, 0x2, RZ, 0xfc, !PT ;  /* 0x0000000217177812 */ /* 0x000fc800078efcff */
[----:B------:R-:W-:-:S13]  /*6990*/  ISETP.NE.AND P0, PT, R23, 0x3, PT ;  /* 0x000000031700780c */ /* 0x000fda0003f05270 */
[----:B------:R-:W-:Y:S05]  /*69a0*/  @!P0 BRA `(.L_x_147) ;  /* 0x0000000000048947 */ /* 0x000fea0003800000 */
[----:B------:R-:W-:Y:S01]  /*69b0*/  BPT.TRAP 0x1 ;  /* 0x000000040000795c */ /* 0x000fe20000300000 */
.L_x_147:
[----:B------:R-:W0:Y:S01]  /*69c0*/  S2R R5, SR_CgaCtaId ;  /* 0x0000000000057919 */ /* 0x000e220000008800 */
[----:B------:R-:W-:Y:S02]  /*69d0*/  MOV R0, 0x400 ;  /* 0x0000040000007802 */ /* 0x000fe40000000f00 */
[----:B------:R-:W-:Y:S02]  /*69e0*/  SHF.L.U32 R2, R3, 0x1f, RZ ;  /* 0x0000001f03027819 */ /* 0x000fe400000006ff */
[----:B0-----:R-:W-:-:S05]  /*69f0*/  LEA R5, R5, R0, 0x18 ;  /* 0x0000000005057211 */ /* 0x001fca00078ec0ff */
[----:B------:R-:W-:-:S04]  /*6a00*/  VIADD R5, R5, 0x28 ;  /* 0x0000002805057836 */ /* 0x000fc80000000000 */
[C---:B------:R-:W-:Y:S02]  /*6a10*/  IMAD R7, R8.reuse, 0x8, R5 ;  /* 0x0000000808077824 */ /* 0x040fe400078e0205 */
[----:B------:R-:W-:Y:S02]  /*6a20*/  VIADD R8, R8, 0x1 ;  /* 0x0000000108087836 */ /* 0x000fe40000000000 */
[----:B------:R-:W0:Y:S03]  /*6a30*/  SYNCS.PHASECHK.TRANS64.TRYWAIT P0, [R7+URZ], R2 ;  /* 0x00000002070075a7 */ /* 0x000e26000800017f */
[----:B------:R-:W-:-:S04]  /*6a40*/  ISETP.NE.AND P1, PT, R8, 0x5, PT ;  /* 0x000000050800780c */ /* 0x000fc80003f25270 */
[----:B------:R-:W-:Y:S02]  /*6a50*/  SEL R0, RZ, 0x1, P1 ;  /* 0x00000001ff007807 */ /* 0x000fe40000800000 */
[----:B------:R-:W-:Y:S02]  /*6a60*/  SEL R8, R8, RZ, P1 ;  /* 0x000000ff08087207 */ /* 0x000fe40000800000 */
[----:B------:R-:W-:-:S03]  /*6a70*/  LOP3.LUT R9, R3, R0, RZ, 0x3c, !PT ;  /* 0x0000000003097212 */ /* 0x000fc600078e3cff */
[----:B------:R-:W-:Y:S01]  /*6a80*/  IMAD R6, R8, 0x8, R5 ;  /* 0x0000000808067824 */ /* 0x000fe200078e0205 */
[----:B------:R-:W-:Y:S01]  /*6a90*/  SHF.L.U32 R3, R9, 0x1f, RZ ;  /* 0x0000001f09037819 */ /* 0x000fe200000006ff */
[----:B0-----:R-:W-:Y:S06]  /*6aa0*/  @!P0 BRA `(.L_x_148) ;  /* 0x0000000400348947 */ /* 0x001fec0003800000 */
.L_x_162:
[----:B------:R-:W1:Y:S01]  /*6ab0*/  SYNCS.PHASECHK.TRANS64.TRYWAIT P0, [R6+URZ], R3 ;  /* 0x00000003060075a7 */ /* 0x000e62000800017f */
[----:B------:R-:W-:-:S05]  /*6ac0*/  VIADD R0, R8, 0x1 ;  /* 0x0000000108007836 */ /* 0x000fca0000000000 */
[----:B------:R-:W-:-:S04]  /*6ad0*/  ISETP.NE.AND P1, PT, R0, 0x5, PT ;  /* 0x000000050000780c */ /* 0x000fc80003f25270 */
[----:B0-----:R-:W-:Y:S02]  /*6ae0*/  SEL R2, RZ, 0x1, P1 ;  /* 0x00000001ff027807 */ /* 0x001fe40000800000 */
[----:B------:R-:W-:Y:S02]  /*6af0*/  SEL R0, R0, RZ, P1 ;  /* 0x000000ff00007207 */ /* 0x000fe40000800000 */
[----:B------:R-:W-:-:S03]  /*6b00*/  LOP3.LUT R9, R9, R2, RZ, 0x3c, !PT ;  /* 0x0000000209097212 */ /* 0x000fc600078e3cff */
[----:B------:R-:W-:Y:S01]  /*6b10*/  IMAD R7, R0, 0x8, R5 ;  /* 0x0000000800077824 */ /* 0x000fe200078e0205 */
[----:B------:R-:W-:Y:S01]  /*6b20*/  SHF.L.U32 R4, R9, 0x1f, RZ ;  /* 0x0000001f09047819 */ /* 0x000fe200000006ff */
[----:B-1----:R-:W-:Y:S06]  /*6b30*/  @!P0 BRA `(.L_x_149) ;  /* 0x0000000400248947 */ /* 0x002fec0003800000 */
.L_x_163:
[----:B------:R-:W1:Y:S01]  /*6b40*/  SYNCS.PHASECHK.TRANS64.TRYWAIT P0, [R7+URZ], R4 ;  /* 0x00000004070075a7 */ /* 0x000e62000800017f */
[----:B------:R-:W-:-:S05]  /*6b50*/  VIADD R0, R0, 0x1 ;  /* 0x0000000100007836 */ /* 0x000fca0000000000 */
[----:B------:R-:W-:-:S04]  /*6b60*/  ISETP.NE.AND P1, PT, R0, 0x5, PT ;  /* 0x000000050000780c */ /* 0x000fc80003f25270 */
[----:B------:R-:W-:Y:S02]  /*6b70*/  SEL R2, RZ, 0x1, P1 ;  /* 0x00000001ff027807 */ /* 0x000fe40000800000 */
[----:B------:R-:W-:Y:S02]  /*6b80*/  SEL R0, R0, RZ, P1 ;  /* 0x000000ff00007207 */ /* 0x000fe40000800000 */
[----:B------:R-:W-:-:S03]  /*6b90*/  LOP3.LUT R9, R9, R2, RZ, 0x3c, !PT ;  /* 0x0000000209097212 */ /* 0x000fc600078e3cff */
[----:B0-----:R-:W-:Y:S01]  /*6ba0*/  IMAD R6, R0, 0x8, R5 ;  /* 0x0000000800067824 */ /* 0x001fe200078e0205 */
[----:B------:R-:W-:Y:S01]  /*6bb0*/  SHF.L.U32 R3, R9, 0x1f, RZ ;  /* 0x0000001f09037819 */ /* 0x000fe200000006ff */
[----:B-1----:R-:W-:Y:S06]  /*6bc0*/  @!P0 BRA `(.L_x_150) ;  /* 0x0000000400148947 */ /* 0x002fec0003800000 */
.L_x_164:
[----:B------:R-:W1:Y:S01]  /*6bd0*/  SYNCS.PHASECHK.TRANS64.TRYWAIT P0, [R6+URZ], R3 ;  /* 0x00000003060075a7 */ /* 0x000e62000800017f */
[----:B------:R-:W-:-:S05]  /*6be0*/  VIADD R0, R0, 0x1 ;  /* 0x0000000100007836 */ /* 0x000fca0000000000 */
[----:B------:R-:W-:-:S04]  /*6bf0*/  ISETP.NE.AND P1, PT, R0, 0x5, PT ;  /* 0x000000050000780c */ /* 0x000fc80003f25270 */
[----:B------:R-:W-:Y:S02]  /*6c00*/  SEL R2, RZ, 0x1, P1 ;  /* 0x00000001ff027807 */ /* 0x000fe40000800000 */
[----:B------:R-:W-:Y:S02]  /*6c10*/  SEL R0, R0, RZ, P1 ;  /* 0x000000ff00007207 */ /* 0x000fe40000800000 */
[----:B------:R-:W-:Y:S01]  /*6c20*/  LOP3.LUT R2, R9, R2, RZ, 0x3c, !PT ;  /* 0x0000000209027212 */ /* 0x000fe200078e3cff */
[----:B-1----:R-:W-:Y:S06]  /*6c30*/  @!P0 BRA `(.L_x_151) ;  /* 0x00000004000c8947 */ /* 0x002fec0003800000 */
.L_x_165:
[----:B------:R-:W-:Y:S01]  /*6c40*/  IMAD R5, R0, 0x8, R5 ;  /* 0x0000000800057824 */ /* 0x000fe200078e0205 */
[----:B------:R-:W-:-:S07]  /*6c50*/  SHF.L.U32 R0, R2, 0x1f, RZ ;  /* 0x0000001f02007819 */ /* 0x000fce00000006ff */
.L_x_152:
[----:B--2---:R2:W3:Y:S02]  /*6c60*/  SYNCS.PHASECHK.TRANS64.TRYWAIT P0, [R5+URZ], R0 ;  /* 0x00000000050075a7 */ /* 0x0044e4000800017f */
[----:B---3--:R-:W-:Y:S05]  /*6c70*/  @!P0 NANOSLEEP.SYNCS 0x989680 ;  /* 0x009896800000895d */ /* 0x008fea0003900000 */
[----:B------:R-:W3:Y:S02]  /*6c80*/  @!P0 SYNCS.PHASECHK.TRANS64 P0, [R5+URZ], R0 ;  /* 0x00000000050085a7 */ /* 0x000ee4000800007f */
[----:B---3--:R-:W-:Y:S05]  /*6c90*/  @!P0 BRA `(.L_x_152) ;  /* 0xfffffffc00f08947 */ /* 0x008fea000383ffff */
.L_x_146:
[----:B------:R-:W-:Y:S05]  /*6ca0*/  BSYNC B0 ;  /* 0x0000000000007941 */ /* 0x000fea0003800000 */
.L_x_145:
[----:B------:R-:W-:Y:S05]  /*6cb0*/  EXIT ;  /* 0x000000000000794d */ /* 0x000fea0003800000 */
.L_x_15:
[----:B0-----:R-:W-:-:S04]  /*6cc0*/  IMAD.U32 R3, RZ, RZ, UR43 ;  /* 0x0000002bff037e24 */ /* 0x001fc8000f8e00ff */
[----:B------:R0:W1:Y:S03]  /*6cd0*/  SYNCS.PHASECHK.TRANS64.TRYWAIT P0, [R3+URZ+-0x8], R0 ;  /* 0xfffff800030075a7 */ /* 0x000066000800017f */
[----:B-1----:R-:W-:Y:S05]  /*6ce0*/  @!P0 NANOSLEEP.SYNCS 0x989680 ;  /* 0x009896800000895d */ /* 0x002fea0003900000 */
[----:B------:R-:W1:Y:S02]  /*6cf0*/  @!P0 SYNCS.PHASECHK.TRANS64 P0, [R3+URZ+-0x8], R0 ;  /* 0xfffff800030085a7 */ /* 0x000e64000800007f */
[----:B-1----:R-:W-:Y:S05]  /*6d00*/  @!P0 BRA `(.L_x_15) ;  /* 0xfffffffc00ec8947 */ /* 0x002fea000383ffff */
[----:B------:R-:W-:Y:S05]  /*6d10*/  BRA `(.L_x_153) ;  /* 0xffffffa800347947 */ /* 0x000fea000383ffff */
.L_x_20:
[----:B-1----:R1:W2:Y:S02]  /*6d20*/  SYNCS.PHASECHK.TRANS64.TRYWAIT P1, [R3+URZ], R0 ;  /* 0x00000000030075a7 */ /* 0x0022a4000802017f */
[----:B--2---:R-:W-:Y:S05]  /*6d30*/  @!P1 NANOSLEEP.SYNCS 0x989680 ;  /* 0x009896800000995d */ /* 0x004fea0003900000 */
[----:B------:R-:W2:Y:S02]  /*6d40*/  @!P1 SYNCS.PHASECHK.TRANS64 P1, [R3+URZ], R0 ;  /* 0x00000000030095a7 */ /* 0x000ea4000802007f */
[----:B--2---:R-:W-:Y:S05]  /*6d50*/  @!P1 BRA `(.L_x_20) ;  /* 0xfffffffc00f09947 */ /* 0x004fea000383ffff */
[----:B------:R-:W-:Y:S05]  /*6d60*/  BRA `(.L_x_19) ;  /* 0xffffffa800a07947 */ /* 0x000fea000383ffff */
.L_x_25:
[----:B-1----:R-:W-:-:S04]  /*6d70*/  IMAD.U32 R4, RZ, RZ, UR4 ;  /* 0x00000004ff047e24 */ /* 0x002fc8000f8e00ff */
[----:B------:R1:W2:Y:S03]  /*6d80*/  SYNCS.PHASECHK.TRANS64.TRYWAIT P1, [R4+URZ], R3 ;  /* 0x00000003040075a7 */ /* 0x0002a6000802017f */
[----:B--2---:R-:W-:Y:S05]  /*6d90*/  @!P1 NANOSLEEP.SYNCS 0x989680 ;  /* 0x009896800000995d */ /* 0x004fea0003900000 */
[----:B------:R-:W2:Y:S02]  /*6da0*/  @!P1 SYNCS.PHASECHK.TRANS64 P1, [R4+URZ], R3 ;  /* 0x00000003040095a7 */ /* 0x000ea4000802007f */
[----:B--2---:R-:W-:Y:S05]  /*6db0*/  @!P1 BRA `(.L_x_25) ;  /* 0xfffffffc00ec9947 */ /* 0x004fea000383ffff */
[----:B------:R-:W-:Y:S05]  /*6dc0*/  BRA `(.L_x_24) ;  /* 0xffffffac00c87947 */ /* 0x000fea000383ffff */
.L_x_31:
[----:B0-----:R-:W-:-:S04]  /*6dd0*/  IMAD.U32 R3, RZ, RZ, UR43 ;  /* 0x0000002bff037e24 */ /* 0x001fc8000f8e00ff */
[----:B------:R0:W1:Y:S03]  /*6de0*/  SYNCS.PHASECHK.TRANS64.TRYWAIT P0, [R3+URZ+0x8], R0 ;  /* 0x00000800030075a7 */ /* 0x000066000800017f */
[----:B-1----:R-:W-:Y:S05]  /*6df0*/  @!P0 NANOSLEEP.SYNCS 0x989680 ;  /* 0x009896800000895d */ /* 0x002fea0003900000 */
[----:B------:R-:W1:Y:S02]  /*6e00*/  @!P0 SYNCS.PHASECHK.TRANS64 P0, [R3+URZ+0x8], R0 ;  /* 0x00000800030085a7 */ /* 0x000e64000800007f */
[----:B-1----:R-:W-:Y:S05]  /*6e10*/  @!P0 BRA `(.L_x_31) ;  /* 0xfffffffc00ec8947 */ /* 0x002fea000383ffff */
[----:B------:R-:W-:Y:S05]  /*6e20*/  BRA `(.L_x_154) ;  /* 0xffffffb400647947 */ /* 0x000fea000383ffff */
.L_x_132:
[----:B------:R-:W-:Y:S01]  /*6e30*/  BSSY B1, `(.L_x_155) ;  /* 0x0000006000017945 */ /* 0x000fe20003800000 */
[----:B------:R-:W-:-:S07]  /*6e40*/  IMAD.MOV.U32 R15, RZ, RZ, -0x1 ;  /* 0xffffffffff0f7424 */ /* 0x000fce00078e00ff */
[----:B-----5:R-:W-:Y:S05]  /*6e50*/  WARPSYNC.COLLECTIVE R15, `(.L_x_156) ;  /* 0x000000000f0c7348 */ /* 0x020fea0003c00000 */
[----:B------:R-:W-:Y:S02]  /*6e60*/  ELECT P6, UR62, PT ;  /* 0x00000000003e782f */ /* 0x000fe400038c0000 */
[----:B------:R-:W-:Y:S01]  /*6e70*/  MOV R14, UR62 ;  /* 0x0000003e000e7c02 */ /* 0x000fe20008000f00 */
[----:B-----5:R-:W-:Y:S10]  /*6e80*/  ENDCOLLECTIVE ;  /* 0x000000000000791b */ /* 0x020ff40003800000 */
.L_x_156:
[----:B------:R-:W-:Y:S05]  /*6e90*/  BSYNC B1 ;  /* 0x0000000000017941 */ /* 0x000fea0003800000 */
.L_x_155:
[----:B------:R-:W-:Y:S05]  /*6ea0*/  BRA `(.L_x_157) ;  /* 0xffffffec00b87947 */ /* 0x000fea000383ffff */
.L_x_135:
[----:B-1----:R1:W2:Y:S02]  /*6eb0*/  SYNCS.PHASECHK.TRANS64.TRYWAIT P1, [R11+URZ+0x28], R6 ;  /* 0x000028060b0075a7 */ /* 0x0022a4000802017f */
[----:B--2---:R-:W-:Y:S05]  /*6ec0*/  @!P1 NANOSLEEP.SYNCS 0x989680 ;  /* 0x009896800000995d */ /* 0x004fea0003900000 */
[----:B------:R-:W2:Y:S02]  /*6ed0*/  @!P1 SYNCS.PHASECHK.TRANS64 P1, [R11+URZ+0x28], R6 ;  /* 0x000028060b0095a7 */ /* 0x000ea4000802007f */
[----:B--2---:R-:W-:Y:S05]  /*6ee0*/  @!P1 BRA `(.L_x_135) ;  /* 0xfffffffc00f09947 */ /* 0x004fea000383ffff */
[----:B------:R-:W-:Y:S05]  /*6ef0*/  BRA `(.L_x_158) ;  /* 0xffffffec00ec7947 */ /* 0x000fea000383ffff */
.L_x_144:
[----:B------:R-:W-:Y:S01]  /*6f00*/  BSSY B0, `(.L_x_159) ;  /* 0x0000006000007945 */ /* 0x000fe20003800000 */
[----:B------:R-:W-:-:S07]  /*6f10*/  IMAD.MOV.U32 R15, RZ, RZ, -0x1 ;  /* 0xffffffffff0f7424 */ /* 0x000fce00078e00ff */
[----:B-----5:R-:W-:Y:S05]  /*6f20*/  WARPSYNC.COLLECTIVE R15, `(.L_x_160) ;  /* 0x000000000f0c7348 */ /* 0x020fea0003c00000 */
[----:B------:R-:W-:Y:S02]  /*6f30*/  ELECT P6, UR62, PT ;  /* 0x00000000003e782f */ /* 0x000fe400038c0000 */
[----:B------:R-:W-:Y:S01]  /*6f40*/  MOV R14, UR62 ;  /* 0x0000003e000e7c02 */ /* 0x000fe20008000f00 */
[----:B-----5:R-:W-:Y:S10]  /*6f50*/  ENDCOLLECTIVE ;  /* 0x000000000000791b */ /* 0x020ff40003800000 */
.L_x_160:
[----:B------:R-:W-:Y:S05]  /*6f60*/  BSYNC B0 ;  /* 0x0000000000007941 */ /* 0x000fea0003800000 */
.L_x_159:
[----:B------:R-:W-:Y:S05]  /*6f70*/  BRA `(.L_x_161) ;  /* 0xfffffff800787947 */ /* 0x000fea000383ffff */
.L_x_148:
[----:B0-----:R0:W1:Y:S02]  /*6f80*/  SYNCS.PHASECHK.TRANS64.TRYWAIT P0, [R7+URZ], R2 ;  /* 0x00000002070075a7 */ /* 0x001064000800017f */
[----:B-1----:R-:W-:Y:S05]  /*6f90*/  @!P0 NANOSLEEP.SYNCS 0x989680 ;  /* 0x009896800000895d */ /* 0x002fea0003900000 */
[----:B------:R-:W1:Y:S02]  /*6fa0*/  @!P0 SYNCS.PHASECHK.TRANS64 P0, [R7+URZ], R2 ;  /* 0x00000002070085a7 */ /* 0x000e64000800007f */
[----:B-1----:R-:W-:Y:S05]  /*6fb0*/  @!P0 BRA `(.L_x_148) ;  /* 0xfffffffc00f08947 */ /* 0x002fea000383ffff */
[----:B------:R-:W-:Y:S05]  /*6fc0*/  BRA `(.L_x_162) ;  /* 0xfffffff800b87947 */ /* 0x000fea000383ffff */
.L_x_149:
[----:B0-----:R0:W1:Y:S02]  /*6fd0*/  SYNCS.PHASECHK.TRANS64.TRYWAIT P0, [R6+URZ], R3 ;  /* 0x00000003060075a7 */ /* 0x001064000800017f */
[----:B-1----:R-:W-:Y:S05]  /*6fe0*/  @!P0 NANOSLEEP.SYNCS 0x989680 ;  /* 0x009896800000895d */ /* 0x002fea0003900000 */
[----:B------:R-:W1:Y:S02]  /*6ff0*/  @!P0 SYNCS.PHASECHK.TRANS64 P0, [R6+URZ], R3 ;  /* 0x00000003060085a7 */ /* 0x000e64000800007f */
[----:B-1----:R-:W-:Y:S05]  /*7000*/  @!P0 BRA `(.L_x_149) ;  /* 0xfffffffc00f08947 */ /* 0x002fea000383ffff */
[----:B------:R-:W-:Y:S05]  /*7010*/  BRA `(.L_x_163) ;  /* 0xfffffff800c87947 */ /* 0x000fea000383ffff */
.L_x_150:
[----:B0-----:R0:W1:Y:S02]  /*7020*/  SYNCS.PHASECHK.TRANS64.TRYWAIT P0, [R7+URZ], R4 ;  /* 0x00000004070075a7 */ /* 0x001064000800017f */
[----:B-1----:R-:W-:Y:S05]  /*7030*/  @!P0 NANOSLEEP.SYNCS 0x989680 ;  /* 0x009896800000895d */ /* 0x002fea0003900000 */
[----:B------:R-:W1:Y:S02]  /*7040*/  @!P0 SYNCS.PHASECHK.TRANS64 P0, [R7+URZ], R4 ;  /* 0x00000004070085a7 */ /* 0x000e64000800007f */
[----:B-1----:R-:W-:Y:S05]  /*7050*/  @!P0 BRA `(.L_x_150) ;  /* 0xfffffffc00f08947 */ /* 0x002fea000383ffff */
[----:B------:R-:W-:Y:S05]  /*7060*/  BRA `(.L_x_164) ;  /* 0xfffffff800d87947 */ /* 0x000fea000383ffff */
.L_x_151:
[----:B-1----:R1:W2:Y:S02]  /*7070*/  SYNCS.PHASECHK.TRANS64.TRYWAIT P0, [R6+URZ], R3 ;  /* 0x00000003060075a7 */ /* 0x0022a4000800017f */
[----:B--2---:R-:W-:Y:S05]  /*7080*/  @!P0 NANOSLEEP.SYNCS 0x989680 ;  /* 0x009896800000895d */ /* 0x004fea0003900000 */
[----:B------:R-:W2:Y:S02]  /*7090*/  @!P0 SYNCS.PHASECHK.TRANS64 P0, [R6+URZ], R3 ;  /* 0x00000003060085a7 */ /* 0x000ea4000800007f */
[----:B--2---:R-:W-:Y:S05]  /*70a0*/  @!P0 BRA `(.L_x_151) ;  /* 0xfffffffc00f08947 */ /* 0x004fea000383ffff */
[----:B------:R-:W-:Y:S05]  /*70b0*/  BRA `(.L_x_165) ;  /* 0xfffffff800e07947 */ /* 0x000fea000383ffff */
.L_x_166:
[----:B------:R-:W-:-:S00]  /*70c0*/  BRA `(.L_x_166) ;  /* 0xfffffffc00fc7947 */ /* 0x000fc0000383ffff */
[----:B------:R-:W-:-:S00]  /*70d0*/  NOP ;  /* 0x0000000000007918 */ /* 0x000fc00000000000 */
        /* <DEDUP_REMOVED lines=10> */
.L_x_167:


//--------------------- .nv.global.init           --------------------------
	.section	.nv.global.init,"aw",@progbits
.nv.global.init:
	.type		$str$22,@object
	.size		$str$22,($str$23 - $str$22)
$str$22:
        /*0000*/ 	.byte	0x6b, 0x5f, 0x74, 0x69, 0x6c, 0x65, 0x5f, 0x63, 0x6f, 0x75, 0x6e, 0x74, 0x20, 0x3e, 0x3d, 0x20
        /*0010*/ 	.byte	0x31, 0x00
	.type		$str$23,@object
	.size		$str$23,(__unnamed_1 - $str$23)
$str$23:
        /*0012*/ 	.byte	0x2f, 0x74, 0x6d, 0x70, 0x2f, 0x63, 0x75, 0x74, 0x6c, 0x61, 0x73, 0x73, 0x5f, 0x73, 0x77, 0x65
        /*0022*/ 	.byte	0x65, 0x70, 0x5f, 0x73, 0x72, 0x63, 0x2f, 0x69, 0x6e, 0x63, 0x6c, 0x75, 0x64, 0x65, 0x2f, 0x63
        /*0032*/ 	.byte	0x75, 0x74, 0x6c, 0x61, 0x73, 0x73, 0x2f, 0x67, 0x65, 0x6d, 0x6d, 0x2f, 0x63, 0x6f, 0x6c, 0x6c
        /*0042*/ 	.byte	0x65, 0x63, 0x74, 0x69, 0x76, 0x65, 0x2f, 0x73, 0x6d, 0x39, 0x30, 0x5f, 0x6d, 0x6d, 0x61, 0x5f
        /*0052*/ 	.byte	0x74, 0x6d, 0x61, 0x5f, 0x67, 0x6d, 0x6d, 0x61, 0x5f, 0x73, 0x73, 0x5f, 0x77, 0x61, 0x72, 0x70
        /*0062*/ 	.byte	0x73, 0x70, 0x65, 0x63, 0x69, 0x61, 0x6c, 0x69, 0x7a, 0x65, 0x64, 0x2e, 0x68, 0x70, 0x70, 0x00
	.type		__unnamed_1,@object
	.size		__unnamed_1,(.L_0 - __unnamed_1)
__unnamed_1:
        /*0072*/ 	.byte	0x76, 0x6f, 0x69, 0x64, 0x20, 0x63, 0x75, 0x74, 0x6c, 0x61, 0x73, 0x73, 0x3a, 0x3a, 0x67, 0x65
        /* <DEDUP_REMOVED lines=180> */
.L_0:


//--------------------- .nv.shared._ZN7cutlass13device_kernelINS_4gemm6kernel13GemmUniversalIN4cute5tupleIJiiiiEEENS1_10collective13CollectiveMmaINS1_34MainloopSm90TmaGmmaWarpSpecializedILi5ENS5_IJNS4_1CILi1EEESB_SB_EEENS1_32KernelTmaWarpSpecializedPingpongEEENS5_IJNSA_ILi64EEENSA_ILi96EEENSA_ILi128EEEEEENS_10bfloat16_tENS5_IJlSB_lEEESJ_SK_NS4_8TiledMMAINS4_8MMA_AtomIJNS4_4SM904GMMA27MMA_64x96x16_F32BF16BF16_SSILNSO_5MajorE0ELSQ_0ELNSO_7ScaleInE1ELSR_1EEEEEENS4_6LayoutISC_NS5_IJNSA_ILi0EEESV_SV_EEEEENS5_IJNS4_10UnderscoreESY_SY_EEEEENS4_13SM90_TMA_LOADENS4_14ComposedLayoutINS4_7SwizzleILi3ELi4ELi3EEENS4_18smem_ptr_flag_bitsILi16EEENSU_INS5_IJNSA_ILi8EEESF_EEENS5_IJSF_SB_EEEEEEEvNS4_8identityES11_S1B_vS1C_EENS_8epilogue10collective6detail29Sm90TmaWarpSpecializedAdapterINS1F_15DefaultEpilogueISJ_SK_SK_NS1E_6thread17LinearCombinationISJ_Li1EffLNS1J_9ScaleType4KindE0ELNS_15FloatRoundStyleE2ESJ_EENS1_15EpilogueDefaultEEEEEvvEEEEvNT_6ParamsE --------------------------
	.section	.nv.shared._ZN7cutlass13device_kernelINS_4gemm6kernel13GemmUniversalIN4cute5tupleIJiiiiEEENS1_10collective13CollectiveMmaINS1_34MainloopSm90TmaGmmaWarpSpecializedILi5ENS5_IJNS4_1CILi1EEESB_SB_EEENS1_32KernelTmaWarpSpecializedPingpongEEENS5_IJNSA_ILi64EEENSA_ILi96EEENSA_ILi128EEEEEENS_10bfloat16_tENS5_IJlSB_lEEESJ_SK_NS4_8TiledMMAINS4_8MMA_AtomIJNS4_4SM904GMMA27MMA_64x96x16_F32BF16BF16_SSILNSO_5MajorE0ELSQ_0ELNSO_7ScaleInE1ELSR_1EEEEEENS4_6LayoutISC_NS5_IJNSA_ILi0EEESV_SV_EEEEENS5_IJNS4_10UnderscoreESY_SY_EEEEENS4_13SM90_TMA_LOADENS4_14ComposedLayoutINS4_7SwizzleILi3ELi4ELi3EEENS4_18smem_ptr_flag_bitsILi16EEENSU_INS5_IJNSA_ILi8EEESF_EEENS5_IJSF_SB_EEEEEEEvNS4_8identityES11_S1B_vS1C_EENS_8epilogue10collective6detail29Sm90TmaWarpSpecializedAdapterINS1F_15DefaultEpilogueISJ_SK_SK_NS1E_6thread17LinearCombinationISJ_Li1EffLNS1J_9ScaleType4KindE0ELNS_15FloatRoundStyleE2ESJ_EENS1_15EpilogueDefaultEEEEEvvEEEEvNT_6ParamsE,"aw",@nobits
	.sectionflags	@""
	.align	16
	.zero		1024


//--------------------- .nv.shared.reserved.0     --------------------------
	.section	.nv.shared.reserved.0,"aw",@nobits
	.weak		__nv_reservedSMEM_offset_0_alias
	.size		__nv_reservedSMEM_offset_0_alias, 0, 0
	.other		__nv_reservedSMEM_offset_0_alias,@"STO_CUDA_RESERVED_SHARED STV_DEFAULT"
__nv_reservedSMEM_offset_0_alias:
	.zero		0


//--------------------- .nv.global                --------------------------
	.section	.nv.global,"aw",@nobits
.nv.global:
	.type		_ZN40_INTERNAL_6e576fa7_4_k_cu_0a551efc_168264cute1_E,@object
	.size		_ZN40_INTERNAL_6e576fa7_4_k_cu_0a551efc_168264cute1_E,(_ZN40_INTERNAL_6e576fa7_4_k_cu_0a551efc_168264cuda3std3__45__cpo6cbeginE - _ZN40_INTERNAL_6e576fa7_4_k_cu_0a551efc_168264cute1_E)
_ZN40_INTERNAL_6e576fa7_4_k_cu_0a551efc_168264cute1_E:
	.zero		1
	.type		_ZN40_INTERNAL_6e576fa7_4_k_cu_0a551efc_168264cuda3std3__45__cpo6cbeginE,@object
	.size		_ZN40_INTERNAL_6e576fa7_4_k_cu_0a551efc_168264cuda3std3__45__cpo6cbeginE,(_ZN40_INTERNAL_6e576fa7_4_k_cu_0a551efc_168264cuda3std3__48in_placeE - _ZN40_INTERNAL_6e576fa7_4_k_cu_0a551efc_168264cuda3std3__45__cpo6cbeginE)
_ZN40_INTERNAL_6e576fa7_4_k_cu_0a551efc_168264cuda3std3__45__cpo6cbeginE:
	.zero		1
	.type		_ZN40_INTERNAL_6e576fa7_4_k_cu_0a551efc_168264cuda3std3__48in_placeE,@object
	.size		_ZN40_INTERNAL_6e576fa7_4_k_cu_0a551efc_168264cuda3std3__48in_placeE,(_ZN40_INTERNAL_6e576fa7_4_k_cu_0a551efc_168264cuda3std6ranges3__45__cpo9iter_moveE - _ZN40_INTERNAL_6e576fa7_4_k_cu_0a551efc_168264cuda3std3__48in_placeE)
_ZN40_INTERNAL_6e576fa7_4_k_cu_0a551efc_168264cuda3std3__48in_placeE:
	.zero		1
	.type		_ZN40_INTERNAL_6e576fa7_4_k_cu_0a551efc_168264cuda3std6ranges3__45__cpo9iter_moveE,@object
	.size		_ZN40_INTERNAL_6e576fa7_4_k_cu_0a551efc_168264cuda3std6ranges3__45__cpo9iter_moveE,(_ZN40_INTERNAL_6e576fa7_4_k_cu_0a551efc_168264cuda3std3__45__cpo5beginE - _ZN40_INTERNAL_6e576fa7_4_k_cu_0a551efc_168264cuda3std6ranges3__45__cpo9iter_moveE)
_ZN40_INTERNAL_6e576fa7_4_k_cu_0a551efc_168264cuda3std6ranges3__45__cpo9iter_moveE:
	.zero		1
	.type		_ZN40_INTERNAL_6e576fa7_4_k_cu_0a551efc_168264cuda3std3__45__cpo5beginE,@object
	.size		_ZN40_INTERNAL_6e576fa7_4_k_cu_0a551efc_168264cuda3std3__45__cpo5beginE,(_ZN40_INTERNAL_6e576fa7_4_k_cu_0a551efc_168264cuda3std3__442_GLOBAL__N__6e576fa7_4_k_cu_0a551efc_168266ignoreE - _ZN40_INTERNAL_6e576fa7_4_k_cu_0a551efc_168264cuda3std3__45__cpo5beginE)
_ZN40_INTERNAL_6e576fa7_4_k_cu_0a551efc_168264cuda3std3__45__cpo5beginE:
	.zero		1
	.type		_ZN40_INTERNAL_6e576fa7_4_k_cu_0a551efc_168264cuda3std3__442_GLOBAL__N__6e576fa7_4_k_cu_0a551efc_168266ignoreE,@object
	.size		_ZN40_INTERNAL_6e576fa7_4_k_cu_0a551efc_168264cuda3std3__442_GLOBAL__N__6e576fa7_4_k_cu_0a551efc_168266ignoreE,(_ZN40_INTERNAL_6e576fa7_4_k_cu_0a551efc_168264cute7productE - _ZN40_INTERNAL_6e576fa7_4_k_cu_0a551efc_168264cuda3std3__442_GLOBAL__N__6e576fa7_4_k_cu_0a551efc_168266ignoreE)
_ZN40_INTERNAL_6e576fa7_4_k_cu_0a551efc_168264cuda3std3__442_GLOBAL__N__6e576fa7_4_k_cu_0a551efc_168266ignoreE:
	.zero		1
	.type		_ZN40_INTERNAL_6e576fa7_4_k_cu_0a551efc_168264cute7productE,@object
	.size		_ZN40_INTERNAL_6e576fa7_4_k_cu_0a551efc_168264cute7productE,(_ZN40_INTERNAL_6e576fa7_4_k_cu_0a551efc_168264cuda3std3__45__cpo3endE - _ZN40_INTERNAL_6e576fa7_4_k_cu_0a551efc_168264cute7productE)
_ZN40_INTERNAL_6e576fa7_4_k_cu_0a551efc_168264cute7productE:
	.zero		1
	.type		_ZN40_INTERNAL_6e576fa7_4_k_cu_0a551efc_168264cuda3std3__45__cpo3endE,@object
	.size		_ZN40_INTERNAL_6e576fa7_4_k_cu_0a551efc_168264cuda3std3__45__cpo3endE,(_ZN40_INTERNAL_6e576fa7_4_k_cu_0a551efc_168264cuda3std3__419piecewise_constructE - _ZN40_INTERNAL_6e576fa7_4_k_cu_0a551efc_168264cuda3std3__45__cpo3endE)
_ZN40_INTERNAL_6e576fa7_4_k_cu_0a551efc_168264cuda3std3__45__cpo3endE:
	.zero		1
	.type		_ZN40_INTERNAL_6e576fa7_4_k_cu_0a551efc_168264cuda3std3__419piecewise_constructE,@object
	.size		_ZN40_INTERNAL_6e576fa7_4_k_cu_0a551efc_168264cuda3std3__419piecewise_constructE,(_ZN40_INTERNAL_6e576fa7_4_k_cu_0a551efc_168264cuda3std3__45__cpo4cendE - _ZN40_INTERNAL_6e576fa7_4_k_cu_0a551efc_168264cuda3std3__419piecewise_constructE)
_ZN40_INTERNAL_6e576fa7_4_k_cu_0a551efc_168264cuda3std3__419piecewise_constructE:
	.zero		1
	.type		_ZN40_INTERNAL_6e576fa7_4_k_cu_0a551efc_168264cuda3std3__45__cpo4cendE,@object
	.size		_ZN40_INTERNAL_6e576fa7_4_k_cu_0a551efc_168264cuda3std3__45__cpo4cendE,(_ZN40_INTERNAL_6e576fa7_4_k_cu_0a551efc_168264cuda3std6ranges3__45__cpo4swapE - _ZN40_INTERNAL_6e576fa7_4_k_cu_0a551efc_168264cuda3std3__45__cpo4cendE)
_ZN40_INTERNAL_6e576fa7_4_k_cu_0a551efc_168264cuda3std3__45__cpo4cendE:
	.zero		1
	.type		_ZN40_INTERNAL_6e576fa7_4_k_cu_0a551efc_168264cuda3std6ranges3__45__cpo4swapE,@object
	.size		_ZN40_INTERNAL_6e576fa7_4_k_cu_0a551efc_168264cuda3std6ranges3__45__cpo4swapE,(.L_8 - _ZN40_INTERNAL_6e576fa7_4_k_cu_0a551efc_168264cuda3std6ranges3__45__cpo4swapE)
_ZN40_INTERNAL_6e576fa7_4_k_cu_0a551efc_168264cuda3std6ranges3__45__cpo4swapE:
	.zero		1
.L_8:


//--------------------- .nv.constant0._ZN7cutlass13device_kernelINS_4gemm6kernel13GemmUniversalIN4cute5tupleIJiiiiEEENS1_10collective13CollectiveMmaINS1_34MainloopSm90TmaGmmaWarpSpecializedILi5ENS5_IJNS4_1CILi1EEESB_SB_EEENS1_32KernelTmaWarpSpecializedPingpongEEENS5_IJNSA_ILi64EEENSA_ILi96EEENSA_ILi128EEEEEENS_10bfloat16_tENS5_IJlSB_lEEESJ_SK_NS4_8TiledMMAINS4_8MMA_AtomIJNS4_4SM904GMMA27MMA_64x96x16_F32BF16BF16_SSILNSO_5MajorE0ELSQ_0ELNSO_7ScaleInE1ELSR_1EEEEEENS4_6LayoutISC_NS5_IJNSA_ILi0EEESV_SV_EEEEENS5_IJNS4_10UnderscoreESY_SY_EEEEENS4_13SM90_TMA_LOADENS4_14ComposedLayoutINS4_7SwizzleILi3ELi4ELi3EEENS4_18smem_ptr_flag_bitsILi16EEENSU_INS5_IJNSA_ILi8EEESF_EEENS5_IJSF_SB_EEEEEEEvNS4_8identityES11_S1B_vS1C_EENS_8epilogue10collective6detail29Sm90TmaWarpSpecializedAdapterINS1F_15DefaultEpilogueISJ_SK_SK_NS1E_6thread17LinearCombinationISJ_Li1EffLNS1J_9ScaleType4KindE0ELNS_15FloatRoundStyleE2ESJ_EENS1_15EpilogueDefaultEEEEEvvEEEEvNT_6ParamsE --------------------------
	.section	.nv.constant0._ZN7cutlass13device_kernelINS_4gemm6kernel13GemmUniversalIN4cute5tupleIJiiiiEEENS1_10collective13CollectiveMmaINS1_34MainloopSm90TmaGmmaWarpSpecializedILi5ENS5_IJNS4_1CILi1EEESB_SB_EEENS1_32KernelTmaWarpSpecializedPingpongEEENS5_IJNSA_ILi64EEENSA_ILi96EEENSA_ILi128EEEEEENS_10bfloat16_tENS5_IJlSB_lEEESJ_SK_NS4_8TiledMMAINS4_8MMA_AtomIJNS4_4SM904GMMA27MMA_64x96x16_F32BF16BF16_SSILNSO_5MajorE0ELSQ_0ELNSO_7ScaleInE1ELSR_1EEEEEENS4_6LayoutISC_NS5_IJNSA_ILi0EEESV_SV_EEEEENS5_IJNS4_10UnderscoreESY_SY_EEEEENS4_13SM90_TMA_LOADENS4_14ComposedLayoutINS4_7SwizzleILi3ELi4ELi3EEENS4_18smem_ptr_flag_bitsILi16EEENSU_INS5_IJNSA_ILi8EEESF_EEENS5_IJSF_SB_EEEEEEEvNS4_8identityES11_S1B_vS1C_EENS_8epilogue10collective6detail29Sm90TmaWarpSpecializedAdapterINS1F_15DefaultEpilogueISJ_SK_SK_NS1E_6thread17LinearCombinationISJ_Li1EffLNS1J_9ScaleType4KindE0ELNS_15FloatRoundStyleE2ESJ_EENS1_15EpilogueDefaultEEEEEvvEEEEvNT_6ParamsE,"a",@progbits
	.sectionflags	@""
	.align	4
.nv.constant0._ZN7cutlass13device_kernelINS_4gemm6kernel13GemmUniversalIN4cute5tupleIJiiiiEEENS1_10collective13CollectiveMmaINS1_34MainloopSm90TmaGmmaWarpSpecializedILi5ENS5_IJNS4_1CILi1EEESB_SB_EEENS1_32KernelTmaWarpSpecializedPingpongEEENS5_IJNSA_ILi64EEENSA_ILi96EEENSA_ILi128EEEEEENS_10bfloat16_tENS5_IJlSB_lEEESJ_SK_NS4_8TiledMMAINS4_8MMA_AtomIJNS4_4SM904GMMA27MMA_64x96x16_F32BF16BF16_SSILNSO_5MajorE0ELSQ_0ELNSO_7ScaleInE1ELSR_1EEEEEENS4_6LayoutISC_NS5_IJNSA_ILi0EEESV_SV_EEEEENS5_IJNS4_10UnderscoreESY_SY_EEEEENS4_13SM90_TMA_LOADENS4_14ComposedLayoutINS4_7SwizzleILi3ELi4ELi3EEENS4_18smem_ptr_flag_bitsILi16EEENSU_INS5_IJNSA_ILi8EEESF_EEENS5_IJSF_SB_EEEEEEEvNS4_8identityES11_S1B_vS1C_EENS_8epilogue10collective6detail29Sm90TmaWarpSpecializedAdapterINS1F_15DefaultEpilogueISJ_SK_SK_NS1E_6thread17LinearCombinationISJ_Li1EffLNS1J_9ScaleType4KindE0ELNS_15FloatRoundStyleE2ESJ_EENS1_15EpilogueDefaultEEEEEvvEEEEvNT_6ParamsE:
	.zero		1664


//--------------------- SYMBOLS --------------------------

	.type		.nv.reservedSmem.offset0,@object
	.size		.nv.reservedSmem.offset0,0x4
	.type		__assertfail,@function
